//
// Generated by NVIDIA NVVM Compiler
//
// Compiler Build ID: CL-36424714
// Cuda compilation tools, release 13.0, V13.0.88
// Based on NVVM 20.0.0
//

.version 9.0
.target sm_100
.address_size 64

	// .globl	_Z10add_arraysPfS_S_ii
// _ZZ18eval_pointing_1matPfS_S_S_iiE6offset has been demoted
// _ZZ18eval_pointing_1matPfS_S_S_iiE5slope has been demoted
// _ZZ18eval_pointing_1matPfS_S_S_iiE8ra_coeff has been demoted
// _ZZ18eval_pointing_1matPfS_S_S_iiE9dec_coeff has been demoted
// _ZZ22eval_pointing_1mat_oldPfS_S_S_iiE6offset has been demoted
// _ZZ22eval_pointing_1mat_oldPfS_S_S_iiE5slope has been demoted
// _ZZ22eval_pointing_1mat_oldPfS_S_S_iiE8ra_coeff has been demoted
// _ZZ22eval_pointing_1mat_oldPfS_S_S_iiE9dec_coeff has been demoted

.visible .entry _Z10add_arraysPfS_S_ii(
	.param .u64 .ptr .align 1 _Z10add_arraysPfS_S_ii_param_0,
	.param .u64 .ptr .align 1 _Z10add_arraysPfS_S_ii_param_1,
	.param .u64 .ptr .align 1 _Z10add_arraysPfS_S_ii_param_2,
	.param .u32 _Z10add_arraysPfS_S_ii_param_3,
	.param .u32 _Z10add_arraysPfS_S_ii_param_4
)
{
	.reg .pred 	%p<4>;
	.reg .b32 	%r<12>;
	.reg .b32 	%f<4>;
	.reg .b64 	%rd<11>;

	ld.param.u64 	%rd4, [_Z10add_arraysPfS_S_ii_param_0];
	ld.param.u64 	%rd5, [_Z10add_arraysPfS_S_ii_param_1];
	ld.param.u64 	%rd6, [_Z10add_arraysPfS_S_ii_param_2];
	ld.param.u32 	%r7, [_Z10add_arraysPfS_S_ii_param_4];
	setp.lt.s32 	%p1, %r7, 1;
	@%p1 bra 	$L__BB0_5;
	mov.u32 	%r1, %tid.x;
	mov.u32 	%r9, %ctaid.x;
	mul.lo.s32 	%r2, %r7, %r9;
	mov.u32 	%r3, %ntid.x;
	cvta.to.global.u64 	%rd1, %rd5;
	cvta.to.global.u64 	%rd2, %rd6;
	cvta.to.global.u64 	%rd3, %rd4;
	mov.b32 	%r11, 0;
$L__BB0_2:
	add.s32 	%r5, %r11, %r1;
	setp.ge.s32 	%p2, %r5, %r7;
	@%p2 bra 	$L__BB0_4;
	add.s32 	%r10, %r5, %r2;
	mul.wide.u32 	%rd7, %r10, 4;
	add.s64 	%rd8, %rd1, %rd7;
	ld.global.f32 	%f1, [%rd8];
	add.s64 	%rd9, %rd2, %rd7;
	ld.global.f32 	%f2, [%rd9];
	add.f32 	%f3, %f1, %f2;
	add.s64 	%rd10, %rd3, %rd7;
	st.global.f32 	[%rd10], %f3;
$L__BB0_4:
	add.s32 	%r11, %r11, %r3;
	setp.lt.s32 	%p3, %r11, %r7;
	@%p3 bra 	$L__BB0_2;
$L__BB0_5:
	ret;

}
	// .globl	_Z10eval_gaussPfS_S_iifff
.visible .entry _Z10eval_gaussPfS_S_iifff(
	.param .u64 .ptr .align 1 _Z10eval_gaussPfS_S_iifff_param_0,
	.param .u64 .ptr .align 1 _Z10eval_gaussPfS_S_iifff_param_1,
	.param .u64 .ptr .align 1 _Z10eval_gaussPfS_S_iifff_param_2,
	.param .u32 _Z10eval_gaussPfS_S_iifff_param_3,
	.param .u32 _Z10eval_gaussPfS_S_iifff_param_4,
	.param .f32 _Z10eval_gaussPfS_S_iifff_param_5,
	.param .f32 _Z10eval_gaussPfS_S_iifff_param_6,
	.param .f32 _Z10eval_gaussPfS_S_iifff_param_7
)
{
	.reg .pred 	%p<4>;
	.reg .b32 	%r<14>;
	.reg .b32 	%f<24>;
	.reg .b64 	%rd<11>;
	.reg .b64 	%fd<5>;

	ld.param.u64 	%rd4, [_Z10eval_gaussPfS_S_iifff_param_0];
	ld.param.u64 	%rd5, [_Z10eval_gaussPfS_S_iifff_param_1];
	ld.param.u64 	%rd6, [_Z10eval_gaussPfS_S_iifff_param_2];
	ld.param.u32 	%r7, [_Z10eval_gaussPfS_S_iifff_param_4];
	ld.param.f32 	%f2, [_Z10eval_gaussPfS_S_iifff_param_5];
	ld.param.f32 	%f3, [_Z10eval_gaussPfS_S_iifff_param_6];
	ld.param.f32 	%f4, [_Z10eval_gaussPfS_S_iifff_param_7];
	setp.lt.s32 	%p1, %r7, 1;
	@%p1 bra 	$L__BB1_5;
	cvt.f64.f32 	%fd1, %f4;
	mov.u32 	%r1, %tid.x;
	mov.u32 	%r9, %ctaid.x;
	mul.lo.s32 	%r2, %r7, %r9;
	mov.u32 	%r3, %ntid.x;
	mov.f64 	%fd2, 0dBFE0000000000000;
	div.rn.f64 	%fd3, %fd2, %fd1;
	div.rn.f64 	%fd4, %fd3, %fd1;
	cvt.rn.f32.f64 	%f1, %fd4;
	cvta.to.global.u64 	%rd1, %rd5;
	cvta.to.global.u64 	%rd2, %rd6;
	cvta.to.global.u64 	%rd3, %rd4;
	mov.b32 	%r13, 0;
$L__BB1_2:
	add.s32 	%r5, %r13, %r1;
	setp.ge.s32 	%p2, %r5, %r7;
	@%p2 bra 	$L__BB1_4;
	add.s32 	%r10, %r5, %r2;
	mul.wide.u32 	%rd7, %r10, 4;
	add.s64 	%rd8, %rd1, %rd7;
	ld.global.f32 	%f5, [%rd8];
	add.s64 	%rd9, %rd2, %rd7;
	ld.global.f32 	%f6, [%rd9];
	sub.f32 	%f7, %f5, %f2;
	sub.f32 	%f8, %f6, %f3;
	mul.f32 	%f9, %f8, %f8;
	fma.rn.f32 	%f10, %f7, %f7, %f9;
	mul.f32 	%f11, %f10, %f1;
	fma.rn.f32 	%f12, %f11, 0f3BBB989D, 0f3F000000;
	cvt.sat.f32.f32 	%f13, %f12;
	mov.f32 	%f14, 0f4B400001;
	mov.f32 	%f15, 0f437C0000;
	fma.rm.f32 	%f16, %f13, %f15, %f14;
	add.f32 	%f17, %f16, 0fCB40007F;
	neg.f32 	%f18, %f17;
	fma.rn.f32 	%f19, %f11, 0f3FB8AA3B, %f18;
	fma.rn.f32 	%f20, %f11, 0f32A57060, %f19;
	mov.b32 	%r11, %f16;
	shl.b32 	%r12, %r11, 23;
	mov.b32 	%f21, %r12;
	ex2.approx.ftz.f32 	%f22, %f20;
	mul.f32 	%f23, %f22, %f21;
	add.s64 	%rd10, %rd3, %rd7;
	st.global.f32 	[%rd10], %f23;
$L__BB1_4:
	add.s32 	%r13, %r13, %r3;
	setp.lt.s32 	%p3, %r13, %r7;
	@%p3 bra 	$L__BB1_2;
$L__BB1_5:
	ret;

}
	// .globl	_Z18eval_pointing_1matPfS_S_S_ii
.visible .entry _Z18eval_pointing_1matPfS_S_S_ii(
	.param .u64 .ptr .align 1 _Z18eval_pointing_1matPfS_S_S_ii_param_0,
	.param .u64 .ptr .align 1 _Z18eval_pointing_1matPfS_S_S_ii_param_1,
	.param .u64 .ptr .align 1 _Z18eval_pointing_1matPfS_S_S_ii_param_2,
	.param .u64 .ptr .align 1 _Z18eval_pointing_1matPfS_S_S_ii_param_3,
	.param .u32 _Z18eval_pointing_1matPfS_S_S_ii_param_4,
	.param .u32 _Z18eval_pointing_1matPfS_S_S_ii_param_5
)
{
	.reg .pred 	%p<16>;
	.reg .b32 	%r<61>;
	.reg .b32 	%f<67>;
	.reg .b64 	%rd<35>;
	.reg .b64 	%fd<3>;
	// demoted variable
	.shared .align 4 .b8 _ZZ18eval_pointing_1matPfS_S_S_iiE6offset[512];
	// demoted variable
	.shared .align 4 .b8 _ZZ18eval_pointing_1matPfS_S_S_iiE5slope[512];
	// demoted variable
	.shared .align 4 .b8 _ZZ18eval_pointing_1matPfS_S_S_iiE8ra_coeff[512];
	// demoted variable
	.shared .align 4 .b8 _ZZ18eval_pointing_1matPfS_S_S_iiE9dec_coeff[512];
	ld.param.u64 	%rd7, [_Z18eval_pointing_1matPfS_S_S_ii_param_0];
	ld.param.u64 	%rd4, [_Z18eval_pointing_1matPfS_S_S_ii_param_1];
	ld.param.u64 	%rd5, [_Z18eval_pointing_1matPfS_S_S_ii_param_2];
	ld.param.u32 	%r26, [_Z18eval_pointing_1matPfS_S_S_ii_param_4];
	ld.param.u32 	%r27, [_Z18eval_pointing_1matPfS_S_S_ii_param_5];
	cvta.to.global.u64 	%rd1, %rd7;
	mov.u32 	%r1, %ntid.x;
	div.u32 	%r28, %r27, %r1;
	mul.lo.s32 	%r29, %r28, %r1;
	setp.lt.u32 	%p1, %r29, %r27;
	selp.u32 	%r30, 1, 0, %p1;
	add.s32 	%r2, %r28, %r30;
	setp.lt.s32 	%p2, %r2, 1;
	@%p2 bra 	$L__BB2_26;
	mov.u32 	%r3, %tid.x;
	mov.u32 	%r32, %ctaid.x;
	mad.lo.s32 	%r4, %r32, %r1, %r3;
	mov.u32 	%r33, %nctaid.x;
	mul.lo.s32 	%r5, %r33, %r1;
	add.s32 	%r34, %r26, -1;
	cvt.rn.f32.s32 	%f1, %r34;
	cvta.to.global.u64 	%rd2, %rd4;
	cvta.to.global.u64 	%rd3, %rd5;
	mov.b32 	%r58, 0;
	mul.wide.s32 	%rd11, %r27, 4;
$L__BB2_2:
	bar.sync 	0;
	mad.lo.s32 	%r7, %r58, %r1, %r3;
	setp.ge.s32 	%p3, %r7, %r27;
	@%p3 bra 	$L__BB2_4;
	ld.param.u64 	%rd34, [_Z18eval_pointing_1matPfS_S_S_ii_param_3];
	cvta.to.global.u64 	%rd8, %rd34;
	mul.wide.s32 	%rd9, %r7, 4;
	add.s64 	%rd10, %rd8, %rd9;
	ld.global.f32 	%f5, [%rd10];
	shl.b32 	%r35, %r3, 2;
	mov.u32 	%r36, _ZZ18eval_pointing_1matPfS_S_S_iiE6offset;
	add.s32 	%r37, %r36, %r35;
	st.shared.f32 	[%r37], %f5;
	add.s64 	%rd12, %rd10, %rd11;
	ld.global.f32 	%f6, [%rd12];
	mov.u32 	%r38, _ZZ18eval_pointing_1matPfS_S_S_iiE5slope;
	add.s32 	%r39, %r38, %r35;
	st.shared.f32 	[%r39], %f6;
	add.s64 	%rd13, %rd12, %rd11;
	ld.global.f32 	%f7, [%rd13];
	mov.u32 	%r40, _ZZ18eval_pointing_1matPfS_S_S_iiE8ra_coeff;
	add.s32 	%r41, %r40, %r35;
	st.shared.f32 	[%r41], %f7;
	add.s64 	%rd14, %rd13, %rd11;
	ld.global.f32 	%f8, [%rd14];
	mov.u32 	%r42, _ZZ18eval_pointing_1matPfS_S_S_iiE9dec_coeff;
	add.s32 	%r43, %r42, %r35;
	st.shared.f32 	[%r43], %f8;
$L__BB2_4:
	setp.ge.s32 	%p4, %r4, %r26;
	bar.sync 	0;
	@%p4 bra 	$L__BB2_25;
	shl.b32 	%r8, %r58, 7;
	mov.u32 	%r59, %r4;
$L__BB2_6:
	mul.wide.s32 	%rd15, %r59, 4;
	add.s64 	%rd16, %rd2, %rd15;
	ld.global.f32 	%f2, [%rd16];
	add.s64 	%rd17, %rd3, %rd15;
	ld.global.f32 	%f3, [%rd17];
	cvt.rn.f32.s32 	%f9, %r59;
	div.rn.f32 	%f10, %f9, %f1;
	cvt.f64.f32 	%fd1, %f10;
	fma.rn.f64 	%fd2, %fd1, 0d4000000000000000, 0dBFF0000000000000;
	cvt.rn.f32.f64 	%f4, %fd2;
	mov.b32 	%r60, 0;
$L__BB2_7:
	add.s32 	%r11, %r60, %r8;
	setp.ge.s32 	%p5, %r11, %r27;
	shl.b32 	%r45, %r60, 2;
	mov.u32 	%r46, _ZZ18eval_pointing_1matPfS_S_S_iiE5slope;
	add.s32 	%r12, %r46, %r45;
	mov.u32 	%r47, _ZZ18eval_pointing_1matPfS_S_S_iiE6offset;
	add.s32 	%r13, %r47, %r45;
	mov.u32 	%r48, _ZZ18eval_pointing_1matPfS_S_S_iiE8ra_coeff;
	add.s32 	%r14, %r48, %r45;
	mov.u32 	%r49, _ZZ18eval_pointing_1matPfS_S_S_iiE9dec_coeff;
	add.s32 	%r15, %r49, %r45;
	@%p5 bra 	$L__BB2_9;
	ld.shared.f32 	%f11, [%r12];
	ld.shared.f32 	%f12, [%r13];
	fma.rn.f32 	%f13, %f11, %f4, %f12;
	ld.shared.f32 	%f14, [%r14];
	fma.rn.f32 	%f15, %f2, %f14, %f13;
	ld.shared.f32 	%f16, [%r15];
	fma.rn.f32 	%f17, %f3, %f16, %f15;
	mad.lo.s32 	%r50, %r11, %r26, %r59;
	mul.wide.s32 	%rd18, %r50, 4;
	add.s64 	%rd19, %rd1, %rd18;
	st.global.f32 	[%rd19], %f17;
$L__BB2_9:
	add.s32 	%r16, %r11, 1;
	setp.ge.s32 	%p6, %r16, %r27;
	@%p6 bra 	$L__BB2_11;
	ld.shared.f32 	%f18, [%r12+4];
	ld.shared.f32 	%f19, [%r13+4];
	fma.rn.f32 	%f20, %f18, %f4, %f19;
	ld.shared.f32 	%f21, [%r14+4];
	fma.rn.f32 	%f22, %f2, %f21, %f20;
	ld.shared.f32 	%f23, [%r15+4];
	fma.rn.f32 	%f24, %f3, %f23, %f22;
	mad.lo.s32 	%r51, %r16, %r26, %r59;
	mul.wide.s32 	%rd20, %r51, 4;
	add.s64 	%rd21, %rd1, %rd20;
	st.global.f32 	[%rd21], %f24;
$L__BB2_11:
	add.s32 	%r17, %r11, 2;
	setp.ge.s32 	%p7, %r17, %r27;
	@%p7 bra 	$L__BB2_13;
	ld.shared.f32 	%f25, [%r12+8];
	ld.shared.f32 	%f26, [%r13+8];
	fma.rn.f32 	%f27, %f25, %f4, %f26;
	ld.shared.f32 	%f28, [%r14+8];
	fma.rn.f32 	%f29, %f2, %f28, %f27;
	ld.shared.f32 	%f30, [%r15+8];
	fma.rn.f32 	%f31, %f3, %f30, %f29;
	mad.lo.s32 	%r52, %r17, %r26, %r59;
	mul.wide.s32 	%rd22, %r52, 4;
	add.s64 	%rd23, %rd1, %rd22;
	st.global.f32 	[%rd23], %f31;
$L__BB2_13:
	add.s32 	%r18, %r11, 3;
	setp.ge.s32 	%p8, %r18, %r27;
	@%p8 bra 	$L__BB2_15;
	ld.shared.f32 	%f32, [%r12+12];
	ld.shared.f32 	%f33, [%r13+12];
	fma.rn.f32 	%f34, %f32, %f4, %f33;
	ld.shared.f32 	%f35, [%r14+12];
	fma.rn.f32 	%f36, %f2, %f35, %f34;
	ld.shared.f32 	%f37, [%r15+12];
	fma.rn.f32 	%f38, %f3, %f37, %f36;
	mad.lo.s32 	%r53, %r18, %r26, %r59;
	mul.wide.s32 	%rd24, %r53, 4;
	add.s64 	%rd25, %rd1, %rd24;
	st.global.f32 	[%rd25], %f38;
$L__BB2_15:
	add.s32 	%r19, %r11, 4;
	setp.ge.s32 	%p9, %r19, %r27;
	@%p9 bra 	$L__BB2_17;
	ld.shared.f32 	%f39, [%r12+16];
	ld.shared.f32 	%f40, [%r13+16];
	fma.rn.f32 	%f41, %f39, %f4, %f40;
	ld.shared.f32 	%f42, [%r14+16];
	fma.rn.f32 	%f43, %f2, %f42, %f41;
	ld.shared.f32 	%f44, [%r15+16];
	fma.rn.f32 	%f45, %f3, %f44, %f43;
	mad.lo.s32 	%r54, %r19, %r26, %r59;
	mul.wide.s32 	%rd26, %r54, 4;
	add.s64 	%rd27, %rd1, %rd26;
	st.global.f32 	[%rd27], %f45;
$L__BB2_17:
	add.s32 	%r20, %r11, 5;
	setp.ge.s32 	%p10, %r20, %r27;
	@%p10 bra 	$L__BB2_19;
	ld.shared.f32 	%f46, [%r12+20];
	ld.shared.f32 	%f47, [%r13+20];
	fma.rn.f32 	%f48, %f46, %f4, %f47;
	ld.shared.f32 	%f49, [%r14+20];
	fma.rn.f32 	%f50, %f2, %f49, %f48;
	ld.shared.f32 	%f51, [%r15+20];
	fma.rn.f32 	%f52, %f3, %f51, %f50;
	mad.lo.s32 	%r55, %r20, %r26, %r59;
	mul.wide.s32 	%rd28, %r55, 4;
	add.s64 	%rd29, %rd1, %rd28;
	st.global.f32 	[%rd29], %f52;
$L__BB2_19:
	add.s32 	%r21, %r11, 6;
	setp.ge.s32 	%p11, %r21, %r27;
	@%p11 bra 	$L__BB2_21;
	ld.shared.f32 	%f53, [%r12+24];
	ld.shared.f32 	%f54, [%r13+24];
	fma.rn.f32 	%f55, %f53, %f4, %f54;
	ld.shared.f32 	%f56, [%r14+24];
	fma.rn.f32 	%f57, %f2, %f56, %f55;
	ld.shared.f32 	%f58, [%r15+24];
	fma.rn.f32 	%f59, %f3, %f58, %f57;
	mad.lo.s32 	%r56, %r21, %r26, %r59;
	mul.wide.s32 	%rd30, %r56, 4;
	add.s64 	%rd31, %rd1, %rd30;
	st.global.f32 	[%rd31], %f59;
$L__BB2_21:
	add.s32 	%r22, %r11, 7;
	setp.ge.s32 	%p12, %r22, %r27;
	@%p12 bra 	$L__BB2_23;
	ld.shared.f32 	%f60, [%r12+28];
	ld.shared.f32 	%f61, [%r13+28];
	fma.rn.f32 	%f62, %f60, %f4, %f61;
	ld.shared.f32 	%f63, [%r14+28];
	fma.rn.f32 	%f64, %f2, %f63, %f62;
	ld.shared.f32 	%f65, [%r15+28];
	fma.rn.f32 	%f66, %f3, %f65, %f64;
	mad.lo.s32 	%r57, %r22, %r26, %r59;
	mul.wide.s32 	%rd32, %r57, 4;
	add.s64 	%rd33, %rd1, %rd32;
	st.global.f32 	[%rd33], %f66;
$L__BB2_23:
	add.s32 	%r60, %r60, 8;
	setp.ne.s32 	%p13, %r60, 128;
	@%p13 bra 	$L__BB2_7;
	add.s32 	%r59, %r59, %r5;
	setp.lt.s32 	%p14, %r59, %r26;
	@%p14 bra 	$L__BB2_6;
$L__BB2_25:
	add.s32 	%r58, %r58, 1;
	setp.ne.s32 	%p15, %r58, %r2;
	@%p15 bra 	$L__BB2_2;
$L__BB2_26:
	ret;

}
	// .globl	_Z22eval_pointing_1mat_oldPfS_S_S_ii
.visible .entry _Z22eval_pointing_1mat_oldPfS_S_S_ii(
	.param .u64 .ptr .align 1 _Z22eval_pointing_1mat_oldPfS_S_S_ii_param_0,
	.param .u64 .ptr .align 1 _Z22eval_pointing_1mat_oldPfS_S_S_ii_param_1,
	.param .u64 .ptr .align 1 _Z22eval_pointing_1mat_oldPfS_S_S_ii_param_2,
	.param .u64 .ptr .align 1 _Z22eval_pointing_1mat_oldPfS_S_S_ii_param_3,
	.param .u32 _Z22eval_pointing_1mat_oldPfS_S_S_ii_param_4,
	.param .u32 _Z22eval_pointing_1mat_oldPfS_S_S_ii_param_5
)
{
	.reg .pred 	%p<13>;
	.reg .b32 	%r<98>;
	.reg .b32 	%f<116>;
	.reg .b64 	%rd<41>;
	.reg .b64 	%fd<3>;
	// demoted variable
	.shared .align 4 .b8 _ZZ22eval_pointing_1mat_oldPfS_S_S_iiE6offset[768];
	// demoted variable
	.shared .align 4 .b8 _ZZ22eval_pointing_1mat_oldPfS_S_S_iiE5slope[768];
	// demoted variable
	.shared .align 4 .b8 _ZZ22eval_pointing_1mat_oldPfS_S_S_iiE8ra_coeff[768];
	// demoted variable
	.shared .align 4 .b8 _ZZ22eval_pointing_1mat_oldPfS_S_S_iiE9dec_coeff[768];
	ld.param.u64 	%rd7, [_Z22eval_pointing_1mat_oldPfS_S_S_ii_param_0];
	ld.param.u64 	%rd5, [_Z22eval_pointing_1mat_oldPfS_S_S_ii_param_2];
	ld.param.u64 	%rd6, [_Z22eval_pointing_1mat_oldPfS_S_S_ii_param_3];
	ld.param.u32 	%r33, [_Z22eval_pointing_1mat_oldPfS_S_S_ii_param_4];
	ld.param.u32 	%r34, [_Z22eval_pointing_1mat_oldPfS_S_S_ii_param_5];
	cvta.to.global.u64 	%rd1, %rd7;
	mov.u32 	%r1, %tid.x;
	setp.ge.s32 	%p1, %r1, %r34;
	@%p1 bra 	$L__BB3_3;
	mov.u32 	%r2, %ntid.x;
	cvta.to.global.u64 	%rd2, %rd6;
	mov.u32 	%r36, _ZZ22eval_pointing_1mat_oldPfS_S_S_iiE6offset;
	mul.wide.s32 	%rd10, %r34, 4;
	mov.u32 	%r38, _ZZ22eval_pointing_1mat_oldPfS_S_S_iiE5slope;
	mov.u32 	%r87, %r1;
$L__BB3_2:
	mul.wide.s32 	%rd8, %r87, 4;
	add.s64 	%rd9, %rd2, %rd8;
	ld.global.f32 	%f5, [%rd9];
	shl.b32 	%r35, %r87, 2;
	add.s32 	%r37, %r36, %r35;
	st.shared.f32 	[%r37], %f5;
	add.s64 	%rd11, %rd9, %rd10;
	ld.global.f32 	%f6, [%rd11];
	add.s32 	%r39, %r38, %r35;
	st.shared.f32 	[%r39], %f6;
	add.s64 	%rd12, %rd11, %rd10;
	ld.global.f32 	%f7, [%rd12];
	mov.u32 	%r40, _ZZ22eval_pointing_1mat_oldPfS_S_S_iiE8ra_coeff;
	add.s32 	%r41, %r40, %r35;
	st.shared.f32 	[%r41], %f7;
	add.s64 	%rd13, %rd12, %rd10;
	ld.global.f32 	%f8, [%rd13];
	mov.u32 	%r42, _ZZ22eval_pointing_1mat_oldPfS_S_S_iiE9dec_coeff;
	add.s32 	%r43, %r42, %r35;
	st.shared.f32 	[%r43], %f8;
	add.s32 	%r87, %r87, %r2;
	setp.lt.s32 	%p2, %r87, %r34;
	@%p2 bra 	$L__BB3_2;
$L__BB3_3:
	bar.sync 	0;
	mov.u32 	%r44, %ctaid.x;
	mov.u32 	%r5, %ntid.x;
	mad.lo.s32 	%r88, %r44, %r5, %r1;
	setp.ge.s32 	%p3, %r88, %r33;
	@%p3 bra 	$L__BB3_18;
	setp.lt.s32 	%p4, %r34, 1;
	@%p4 bra 	$L__BB3_18;
	and.b32  	%r7, %r34, 7;
	and.b32  	%r8, %r34, 3;
	and.b32  	%r9, %r34, 2147483640;
	and.b32  	%r10, %r34, 1;
	neg.s32 	%r11, %r9;
	shl.b32 	%r12, %r33, 3;
	cvta.to.global.u64 	%rd3, %rd5;
	mov.u32 	%r45, %nctaid.x;
	mul.lo.s32 	%r13, %r45, %r5;
	add.s32 	%r46, %r33, -1;
	cvt.rn.f32.s32 	%f1, %r46;
	mul.wide.s32 	%rd36, %r33, 4;
$L__BB3_6:
	ld.param.u64 	%rd40, [_Z22eval_pointing_1mat_oldPfS_S_S_ii_param_1];
	setp.lt.u32 	%p5, %r34, 8;
	cvta.to.global.u64 	%rd14, %rd40;
	mul.wide.s32 	%rd15, %r88, 4;
	add.s64 	%rd16, %rd14, %rd15;
	ld.global.f32 	%f2, [%rd16];
	add.s64 	%rd17, %rd3, %rd15;
	ld.global.f32 	%f3, [%rd17];
	cvt.rn.f32.s32 	%f9, %r88;
	div.rn.f32 	%f10, %f9, %f1;
	cvt.f64.f32 	%fd1, %f10;
	fma.rn.f64 	%fd2, %fd1, 0d4000000000000000, 0dBFF0000000000000;
	cvt.rn.f32.f64 	%f4, %fd2;
	mov.b32 	%r96, 0;
	@%p5 bra 	$L__BB3_9;
	mov.u32 	%r52, _ZZ22eval_pointing_1mat_oldPfS_S_S_iiE5slope;
	add.s32 	%r92, %r52, 16;
	mov.u32 	%r53, _ZZ22eval_pointing_1mat_oldPfS_S_S_iiE6offset;
	add.s32 	%r91, %r53, 16;
	mov.u32 	%r54, _ZZ22eval_pointing_1mat_oldPfS_S_S_iiE8ra_coeff;
	add.s32 	%r90, %r54, 16;
	mov.u32 	%r55, _ZZ22eval_pointing_1mat_oldPfS_S_S_iiE9dec_coeff;
	add.s32 	%r89, %r55, 16;
	mov.u32 	%r93, %r88;
	mov.u32 	%r94, %r11;
$L__BB3_8:
	.pragma "nounroll";
	ld.shared.f32 	%f11, [%r92+-16];
	ld.shared.f32 	%f12, [%r91+-16];
	fma.rn.f32 	%f13, %f11, %f4, %f12;
	ld.shared.f32 	%f14, [%r90+-16];
	fma.rn.f32 	%f15, %f2, %f14, %f13;
	ld.shared.f32 	%f16, [%r89+-16];
	fma.rn.f32 	%f17, %f3, %f16, %f15;
	mul.wide.s32 	%rd18, %r93, 4;
	add.s64 	%rd19, %rd1, %rd18;
	st.global.f32 	[%rd19], %f17;
	ld.shared.f32 	%f18, [%r92+-12];
	ld.shared.f32 	%f19, [%r91+-12];
	fma.rn.f32 	%f20, %f18, %f4, %f19;
	ld.shared.f32 	%f21, [%r90+-12];
	fma.rn.f32 	%f22, %f2, %f21, %f20;
	ld.shared.f32 	%f23, [%r89+-12];
	fma.rn.f32 	%f24, %f3, %f23, %f22;
	add.s64 	%rd21, %rd19, %rd36;
	st.global.f32 	[%rd21], %f24;
	ld.shared.f32 	%f25, [%r92+-8];
	ld.shared.f32 	%f26, [%r91+-8];
	fma.rn.f32 	%f27, %f25, %f4, %f26;
	ld.shared.f32 	%f28, [%r90+-8];
	fma.rn.f32 	%f29, %f2, %f28, %f27;
	ld.shared.f32 	%f30, [%r89+-8];
	fma.rn.f32 	%f31, %f3, %f30, %f29;
	add.s64 	%rd22, %rd21, %rd36;
	st.global.f32 	[%rd22], %f31;
	ld.shared.f32 	%f32, [%r92+-4];
	ld.shared.f32 	%f33, [%r91+-4];
	fma.rn.f32 	%f34, %f32, %f4, %f33;
	ld.shared.f32 	%f35, [%r90+-4];
	fma.rn.f32 	%f36, %f2, %f35, %f34;
	ld.shared.f32 	%f37, [%r89+-4];
	fma.rn.f32 	%f38, %f3, %f37, %f36;
	add.s64 	%rd23, %rd22, %rd36;
	st.global.f32 	[%rd23], %f38;
	ld.shared.f32 	%f39, [%r92];
	ld.shared.f32 	%f40, [%r91];
	fma.rn.f32 	%f41, %f39, %f4, %f40;
	ld.shared.f32 	%f42, [%r90];
	fma.rn.f32 	%f43, %f2, %f42, %f41;
	ld.shared.f32 	%f44, [%r89];
	fma.rn.f32 	%f45, %f3, %f44, %f43;
	add.s64 	%rd24, %rd23, %rd36;
	st.global.f32 	[%rd24], %f45;
	ld.shared.f32 	%f46, [%r92+4];
	ld.shared.f32 	%f47, [%r91+4];
	fma.rn.f32 	%f48, %f46, %f4, %f47;
	ld.shared.f32 	%f49, [%r90+4];
	fma.rn.f32 	%f50, %f2, %f49, %f48;
	ld.shared.f32 	%f51, [%r89+4];
	fma.rn.f32 	%f52, %f3, %f51, %f50;
	add.s64 	%rd25, %rd24, %rd36;
	st.global.f32 	[%rd25], %f52;
	ld.shared.f32 	%f53, [%r92+8];
	ld.shared.f32 	%f54, [%r91+8];
	fma.rn.f32 	%f55, %f53, %f4, %f54;
	ld.shared.f32 	%f56, [%r90+8];
	fma.rn.f32 	%f57, %f2, %f56, %f55;
	ld.shared.f32 	%f58, [%r89+8];
	fma.rn.f32 	%f59, %f3, %f58, %f57;
	add.s64 	%rd26, %rd25, %rd36;
	st.global.f32 	[%rd26], %f59;
	ld.shared.f32 	%f60, [%r92+12];
	ld.shared.f32 	%f61, [%r91+12];
	fma.rn.f32 	%f62, %f60, %f4, %f61;
	ld.shared.f32 	%f63, [%r90+12];
	fma.rn.f32 	%f64, %f2, %f63, %f62;
	ld.shared.f32 	%f65, [%r89+12];
	fma.rn.f32 	%f66, %f3, %f65, %f64;
	add.s64 	%rd27, %rd26, %rd36;
	st.global.f32 	[%rd27], %f66;
	add.s32 	%r94, %r94, 8;
	add.s32 	%r93, %r93, %r12;
	add.s32 	%r92, %r92, 32;
	add.s32 	%r91, %r91, 32;
	add.s32 	%r90, %r90, 32;
	add.s32 	%r89, %r89, 32;
	setp.ne.s32 	%p6, %r94, 0;
	mov.u32 	%r96, %r9;
	@%p6 bra 	$L__BB3_8;
$L__BB3_9:
	setp.eq.s32 	%p7, %r7, 0;
	@%p7 bra 	$L__BB3_17;
	add.s32 	%r56, %r7, -1;
	setp.lt.u32 	%p8, %r56, 3;
	@%p8 bra 	$L__BB3_12;
	shl.b32 	%r57, %r96, 2;
	mov.u32 	%r58, _ZZ22eval_pointing_1mat_oldPfS_S_S_iiE5slope;
	add.s32 	%r59, %r58, %r57;
	ld.shared.f32 	%f67, [%r59];
	mov.u32 	%r60, _ZZ22eval_pointing_1mat_oldPfS_S_S_iiE6offset;
	add.s32 	%r61, %r60, %r57;
	ld.shared.f32 	%f68, [%r61];
	fma.rn.f32 	%f69, %f67, %f4, %f68;
	mov.u32 	%r62, _ZZ22eval_pointing_1mat_oldPfS_S_S_iiE8ra_coeff;
	add.s32 	%r63, %r62, %r57;
	ld.shared.f32 	%f70, [%r63];
	fma.rn.f32 	%f71, %f2, %f70, %f69;
	mov.u32 	%r64, _ZZ22eval_pointing_1mat_oldPfS_S_S_iiE9dec_coeff;
	add.s32 	%r65, %r64, %r57;
	ld.shared.f32 	%f72, [%r65];
	fma.rn.f32 	%f73, %f3, %f72, %f71;
	mad.lo.s32 	%r66, %r96, %r33, %r88;
	mul.wide.s32 	%rd28, %r66, 4;
	add.s64 	%rd29, %rd1, %rd28;
	st.global.f32 	[%rd29], %f73;
	ld.shared.f32 	%f74, [%r59+4];
	ld.shared.f32 	%f75, [%r61+4];
	fma.rn.f32 	%f76, %f74, %f4, %f75;
	ld.shared.f32 	%f77, [%r63+4];
	fma.rn.f32 	%f78, %f2, %f77, %f76;
	ld.shared.f32 	%f79, [%r65+4];
	fma.rn.f32 	%f80, %f3, %f79, %f78;
	add.s64 	%rd31, %rd29, %rd36;
	st.global.f32 	[%rd31], %f80;
	ld.shared.f32 	%f81, [%r59+8];
	ld.shared.f32 	%f82, [%r61+8];
	fma.rn.f32 	%f83, %f81, %f4, %f82;
	ld.shared.f32 	%f84, [%r63+8];
	fma.rn.f32 	%f85, %f2, %f84, %f83;
	ld.shared.f32 	%f86, [%r65+8];
	fma.rn.f32 	%f87, %f3, %f86, %f85;
	add.s64 	%rd32, %rd31, %rd36;
	st.global.f32 	[%rd32], %f87;
	ld.shared.f32 	%f88, [%r59+12];
	ld.shared.f32 	%f89, [%r61+12];
	fma.rn.f32 	%f90, %f88, %f4, %f89;
	ld.shared.f32 	%f91, [%r63+12];
	fma.rn.f32 	%f92, %f2, %f91, %f90;
	ld.shared.f32 	%f93, [%r65+12];
	fma.rn.f32 	%f94, %f3, %f93, %f92;
	add.s64 	%rd33, %rd32, %rd36;
	st.global.f32 	[%rd33], %f94;
	add.s32 	%r96, %r96, 4;
$L__BB3_12:
	setp.eq.s32 	%p9, %r8, 0;
	@%p9 bra 	$L__BB3_17;
	setp.eq.s32 	%p10, %r8, 1;
	@%p10 bra 	$L__BB3_15;
	shl.b32 	%r67, %r96, 2;
	mov.u32 	%r68, _ZZ22eval_pointing_1mat_oldPfS_S_S_iiE5slope;
	add.s32 	%r69, %r68, %r67;
	ld.shared.f32 	%f95, [%r69];
	mov.u32 	%r70, _ZZ22eval_pointing_1mat_oldPfS_S_S_iiE6offset;
	add.s32 	%r71, %r70, %r67;
	ld.shared.f32 	%f96, [%r71];
	fma.rn.f32 	%f97, %f95, %f4, %f96;
	mov.u32 	%r72, _ZZ22eval_pointing_1mat_oldPfS_S_S_iiE8ra_coeff;
	add.s32 	%r73, %r72, %r67;
	ld.shared.f32 	%f98, [%r73];
	fma.rn.f32 	%f99, %f2, %f98, %f97;
	mov.u32 	%r74, _ZZ22eval_pointing_1mat_oldPfS_S_S_iiE9dec_coeff;
	add.s32 	%r75, %r74, %r67;
	ld.shared.f32 	%f100, [%r75];
	fma.rn.f32 	%f101, %f3, %f100, %f99;
	mad.lo.s32 	%r76, %r96, %r33, %r88;
	mul.wide.s32 	%rd34, %r76, 4;
	add.s64 	%rd35, %rd1, %rd34;
	st.global.f32 	[%rd35], %f101;
	ld.shared.f32 	%f102, [%r69+4];
	ld.shared.f32 	%f103, [%r71+4];
	fma.rn.f32 	%f104, %f102, %f4, %f103;
	ld.shared.f32 	%f105, [%r73+4];
	fma.rn.f32 	%f106, %f2, %f105, %f104;
	ld.shared.f32 	%f107, [%r75+4];
	fma.rn.f32 	%f108, %f3, %f107, %f106;
	add.s64 	%rd37, %rd35, %rd36;
	st.global.f32 	[%rd37], %f108;
	add.s32 	%r96, %r96, 2;
$L__BB3_15:
	setp.eq.s32 	%p11, %r10, 0;
	@%p11 bra 	$L__BB3_17;
	shl.b32 	%r77, %r96, 2;
	mov.u32 	%r78, _ZZ22eval_pointing_1mat_oldPfS_S_S_iiE5slope;
	add.s32 	%r79, %r78, %r77;
	ld.shared.f32 	%f109, [%r79];
	mov.u32 	%r80, _ZZ22eval_pointing_1mat_oldPfS_S_S_iiE6offset;
	add.s32 	%r81, %r80, %r77;
	ld.shared.f32 	%f110, [%r81];
	fma.rn.f32 	%f111, %f109, %f4, %f110;
	mov.u32 	%r82, _ZZ22eval_pointing_1mat_oldPfS_S_S_iiE8ra_coeff;
	add.s32 	%r83, %r82, %r77;
	ld.shared.f32 	%f112, [%r83];
	fma.rn.f32 	%f113, %f2, %f112, %f111;
	mov.u32 	%r84, _ZZ22eval_pointing_1mat_oldPfS_S_S_iiE9dec_coeff;
	add.s32 	%r85, %r84, %r77;
	ld.shared.f32 	%f114, [%r85];
	fma.rn.f32 	%f115, %f3, %f114, %f113;
	mad.lo.s32 	%r86, %r96, %r33, %r88;
	mul.wide.s32 	%rd38, %r86, 4;
	add.s64 	%rd39, %rd1, %rd38;
	st.global.f32 	[%rd39], %f115;
$L__BB3_17:
	add.s32 	%r88, %r88, %r13;
	setp.lt.s32 	%p12, %r88, %r33;
	@%p12 bra 	$L__BB3_6;
$L__BB3_18:
	ret;

}


// ===== COMPILED SASS (sm_100) =====

	.target	sm_100

	.elftype	@"ET_EXEC"


//--------------------- .note.nv.tkinfo           --------------------------
	.section	.note.nv.tkinfo,"",@"SHT_NOTE"
	.sectionflags	@"SHF_NOTE_NV_TKINFO"
	.tkinfo
        /*0018*/ 	.word	0x00000002
        /*0030*/ 	.string	""
        /*0030*/ 	.string	"ptxas"
        /*0030*/ 	.string	"Cuda compilation tools, release 13.0, V13.0.88"
        /*0030*/ 	.string	"Build cuda_13.0.r13.0/compiler.36424714_0"
        /*0030*/ 	.string	"-arch sm_100 -m 64 "



//--------------------- .note.nv.cuinfo           --------------------------
	.section	.note.nv.cuinfo,"",@"SHT_NOTE"
	.sectionflags	@"SHF_NOTE_NV_CUINFO"
        /*0018*/ 	.short	0x0002
        /*001a*/ 	.short	0x0064
        /*001c*/ 	.short	0x0082
	.zero		2


//--------------------- .nv.info                  --------------------------
	.section	.nv.info,"",@"SHT_CUDA_INFO"
	.align	4


	//----- nvinfo : EIATTR_REGCOUNT
	.align		4
        /*0000*/ 	.byte	0x04, 0x2f
        /*0002*/ 	.short	(.L_1 - .L_0)
	.align		4
.L_0:
        /*0004*/ 	.word	index@(_Z10add_arraysPfS_S_ii)
        /*0008*/ 	.word	0x00000012


	//----- nvinfo : EIATTR_FRAME_SIZE
	.align		4
.L_1:
        /*000c*/ 	.byte	0x04, 0x11
        /*000e*/ 	.short	(.L_3 - .L_2)
	.align		4
.L_2:
        /*0010*/ 	.word	index@(_Z10add_arraysPfS_S_ii)
        /*0014*/ 	.word	0x00000000


	//----- nvinfo : EIATTR_REGCOUNT
	.align		4
.L_3:
        /*0018*/ 	.byte	0x04, 0x2f
        /*001a*/ 	.short	(.L_5 - .L_4)
	.align		4
.L_4:
        /*001c*/ 	.word	index@(_Z10eval_gaussPfS_S_iifff)
        /*0020*/ 	.word	0x0000001a


	//----- nvinfo : EIATTR_FRAME_SIZE
	.align		4
.L_5:
        /*0024*/ 	.byte	0x04, 0x11
        /*0026*/ 	.short	(.L_7 - .L_6)
	.align		4
.L_6:
        /*0028*/ 	.word	index@($__internal_2_$__cuda_sm20_div_rn_f64_full)
        /*002c*/ 	.word	0x00000000


	//----- nvinfo : EIATTR_FRAME_SIZE
	.align		4
.L_7:
        /*0030*/ 	.byte	0x04, 0x11
        /*0032*/ 	.short	(.L_9 - .L_8)
	.align		4
.L_8:
        /*0034*/ 	.word	index@(_Z10eval_gaussPfS_S_iifff)
        /*0038*/ 	.word	0x00000000


	//----- nvinfo : EIATTR_REGCOUNT
	.align		4
.L_9:
        /*003c*/ 	.byte	0x04, 0x2f
        /*003e*/ 	.short	(.L_11 - .L_10)
	.align		4
.L_10:
        /*0040*/ 	.word	index@(_Z18eval_pointing_1matPfS_S_S_ii)
        /*0044*/ 	.word	0x0000001e


	//----- nvinfo : EIATTR_FRAME_SIZE
	.align		4
.L_11:
        /*0048*/ 	.byte	0x04, 0x11
        /*004a*/ 	.short	(.L_13 - .L_12)
	.align		4
.L_12:
        /*004c*/ 	.word	index@($__internal_1_$__cuda_sm3x_div_rn_noftz_f32_slowpath)
        /*0050*/ 	.word	0x00000000


	//----- nvinfo : EIATTR_FRAME_SIZE
	.align		4
.L_13:
        /*0054*/ 	.byte	0x04, 0x11
        /*0056*/ 	.short	(.L_15 - .L_14)
	.align		4
.L_14:
        /*0058*/ 	.word	index@(_Z18eval_pointing_1matPfS_S_S_ii)
        /*005c*/ 	.word	0x00000000


	//----- nvinfo : EIATTR_REGCOUNT
	.align		4
.L_15:
        /*0060*/ 	.byte	0x04, 0x2f
        /*0062*/ 	.short	(.L_17 - .L_16)
	.align		4
.L_16:
        /*0064*/ 	.word	index@(_Z22eval_pointing_1mat_oldPfS_S_S_ii)
        /*0068*/ 	.word	0x00000020


	//----- nvinfo : EIATTR_FRAME_SIZE
	.align		4
.L_17:
        /*006c*/ 	.byte	0x04, 0x11
        /*006e*/ 	.short	(.L_19 - .L_18)
	.align		4
.L_18:
        /*0070*/ 	.word	index@($__internal_0_$__cuda_sm3x_div_rn_noftz_f32_slowpath)
        /*0074*/ 	.word	0x00000000


	//----- nvinfo : EIATTR_FRAME_SIZE
	.align		4
.L_19:
        /*0078*/ 	.byte	0x04, 0x11
        /*007a*/ 	.short	(.L_21 - .L_20)
	.align		4
.L_20:
        /*007c*/ 	.word	index@(_Z22eval_pointing_1mat_oldPfS_S_S_ii)
        /*0080*/ 	.word	0x00000000


	//----- nvinfo : EIATTR_MIN_STACK_SIZE
	.align		4
.L_21:
        /*0084*/ 	.byte	0x04, 0x12
        /*0086*/ 	.short	(.L_23 - .L_22)
	.align		4
.L_22:
        /*0088*/ 	.word	index@(_Z22eval_pointing_1mat_oldPfS_S_S_ii)
        /*008c*/ 	.word	0x00000000


	//----- nvinfo : EIATTR_MIN_STACK_SIZE
	.align		4
.L_23:
        /*0090*/ 	.byte	0x04, 0x12
        /*0092*/ 	.short	(.L_25 - .L_24)
	.align		4
.L_24:
        /*0094*/ 	.word	index@(_Z18eval_pointing_1matPfS_S_S_ii)
        /*0098*/ 	.word	0x00000000


	//----- nvinfo : EIATTR_MIN_STACK_SIZE
	.align		4
.L_25:
        /*009c*/ 	.byte	0x04, 0x12
        /*009e*/ 	.short	(.L_27 - .L_26)
	.align		4
.L_26:
        /*00a0*/ 	.word	index@(_Z10eval_gaussPfS_S_iifff)
        /*00a4*/ 	.word	0x00000000


	//----- nvinfo : EIATTR_MIN_STACK_SIZE
	.align		4
.L_27:
        /*00a8*/ 	.byte	0x04, 0x12
        /*00aa*/ 	.short	(.L_29 - .L_28)
	.align		4
.L_28:
        /*00ac*/ 	.word	index@(_Z10add_arraysPfS_S_ii)
        /*00b0*/ 	.word	0x00000000
.L_29:


//--------------------- .nv.compat                --------------------------
	.section	.nv.compat,"",@"SHT_CUDA_COMPAT_INFO"
	.align	4
        /*0000*/ 	.byte	0x02, 0x09, 0x00, 0x00, 0x02, 0x02, 0x01, 0x00, 0x02, 0x05, 0x05, 0x00, 0x03, 0x07, 0x01, 0x01
        /*0010*/ 	.byte	0x02, 0x03, 0x00, 0x00, 0x02, 0x06, 0x01, 0x00, 0x04, 0x0b, 0x08, 0x00, 0x01, 0x00, 0x00, 0x00
        /*0020*/ 	.byte	0x00, 0x00, 0x00, 0x00


//--------------------- .nv.info._Z22eval_pointing_1mat_oldPfS_S_S_ii --------------------------
	.section	.nv.info._Z22eval_pointing_1mat_oldPfS_S_S_ii,"",@"SHT_CUDA_INFO"
	.sectionflags	@""
	.align	4


	//----- nvinfo : EIATTR_CUDA_API_VERSION
	.align		4
        /*0000*/ 	.byte	0x04, 0x37
        /*0002*/ 	.short	(.L_31 - .L_30)
.L_30:
        /*0004*/ 	.word	0x00000082


	//----- nvinfo : EIATTR_KPARAM_INFO
	.align		4
.L_31:
        /*0008*/ 	.byte	0x04, 0x17
        /*000a*/ 	.short	(.L_33 - .L_32)
.L_32:
        /*000c*/ 	.word	0x00000000
        /*0010*/ 	.short	0x0005
        /*0012*/ 	.short	0x0024
        /*0014*/ 	.byte	0x00, 0xf0, 0x11, 0x00


	//----- nvinfo : EIATTR_KPARAM_INFO
	.align		4
.L_33:
        /*0018*/ 	.byte	0x04, 0x17
        /*001a*/ 	.short	(.L_35 - .L_34)
.L_34:
        /*001c*/ 	.word	0x00000000
        /*0020*/ 	.short	0x0004
        /*0022*/ 	.short	0x0020
        /*0024*/ 	.byte	0x00, 0xf0, 0x11, 0x00


	//----- nvinfo : EIATTR_KPARAM_INFO
	.align		4
.L_35:
        /*0028*/ 	.byte	0x04, 0x17
        /*002a*/ 	.short	(.L_37 - .L_36)
.L_36:
        /*002c*/ 	.word	0x00000000
        /*0030*/ 	.short	0x0003
        /*0032*/ 	.short	0x0018
        /*0034*/ 	.byte	0x00, 0xf5, 0x21, 0x00


	//----- nvinfo : EIATTR_KPARAM_INFO
	.align		4
.L_37:
        /*0038*/ 	.byte	0x04, 0x17
        /*003a*/ 	.short	(.L_39 - .L_38)
.L_38:
        /*003c*/ 	.word	0x00000000
        /*0040*/ 	.short	0x0002
        /*0042*/ 	.short	0x0010
        /*0044*/ 	.byte	0x00, 0xf5, 0x21, 0x00


	//----- nvinfo : EIATTR_KPARAM_INFO
	.align		4
.L_39:
        /*0048*/ 	.byte	0x04, 0x17
        /*004a*/ 	.short	(.L_41 - .L_40)
.L_40:
        /*004c*/ 	.word	0x00000000
        /*0050*/ 	.short	0x0001
        /*0052*/ 	.short	0x0008
        /*0054*/ 	.byte	0x00, 0xf5, 0x21, 0x00


	//----- nvinfo : EIATTR_KPARAM_INFO
	.align		4
.L_41:
        /*0058*/ 	.byte	0x04, 0x17
        /*005a*/ 	.short	(.L_43 - .L_42)
.L_42:
        /*005c*/ 	.word	0x00000000
        /*0060*/ 	.short	0x0000
        /*0062*/ 	.short	0x0000
        /*0064*/ 	.byte	0x00, 0xf5, 0x21, 0x00


	//----- nvinfo : EIATTR_SPARSE_MMA_MASK
	.align		4
.L_43:
        /*0068*/ 	.byte	0x03, 0x50
        /*006a*/ 	.short	0x0000


	//----- nvinfo : EIATTR_MAXREG_COUNT
	.align		4
        /*006c*/ 	.byte	0x03, 0x1b
        /*006e*/ 	.short	0x00ff


	//----- nvinfo : EIATTR_NUM_BARRIERS
	.align		4
        /*0070*/ 	.byte	0x02, 0x4c
        /*0072*/ 	.byte	0x01
	.zero		1


	//----- nvinfo : EIATTR_MERCURY_ISA_VERSION
	.align		4
        /*0074*/ 	.byte	0x03, 0x5f
        /*0076*/ 	.short	0x0101


	//----- nvinfo : EIATTR_VRC_CTA_INIT_COUNT
	.align		4
        /*0078*/ 	.byte	0x02, 0x4a
	.zero		1
	.zero		1


	//----- nvinfo : EIATTR_EXIT_INSTR_OFFSETS
	.align		4
        /*007c*/ 	.byte	0x04, 0x1c
        /*007e*/ 	.short	(.L_45 - .L_44)


	//   ....[0]....
.L_44:
        /*0080*/ 	.word	0x000002f0


	//   ....[1]....
        /*0084*/ 	.word	0x00000320


	//   ....[2]....
        /*0088*/ 	.word	0x000011a0


	//----- nvinfo : EIATTR_CRS_STACK_SIZE
	.align		4
.L_45:
        /*008c*/ 	.byte	0x04, 0x1e
        /*008e*/ 	.short	(.L_47 - .L_46)
.L_46:
        /*0090*/ 	.word	0x00000000


	//----- nvinfo : EIATTR_CBANK_PARAM_SIZE
	.align		4
.L_47:
        /*0094*/ 	.byte	0x03, 0x19
        /*0096*/ 	.short	0x0028


	//----- nvinfo : EIATTR_PARAM_CBANK
	.align		4
        /*0098*/ 	.byte	0x04, 0x0a
        /*009a*/ 	.short	(.L_49 - .L_48)
	.align		4
.L_48:
        /*009c*/ 	.word	index@(.nv.constant0._Z22eval_pointing_1mat_oldPfS_S_S_ii)
        /*00a0*/ 	.short	0x0380
        /*00a2*/ 	.short	0x0028


	//----- nvinfo : EIATTR_SW_WAR
	.align		4
.L_49:
        /*00a4*/ 	.byte	0x04, 0x36
        /*00a6*/ 	.short	(.L_51 - .L_50)
.L_50:
        /*00a8*/ 	.word	0x00000008
.L_51:


//--------------------- .nv.info._Z18eval_pointing_1matPfS_S_S_ii --------------------------
	.section	.nv.info._Z18eval_pointing_1matPfS_S_S_ii,"",@"SHT_CUDA_INFO"
	.sectionflags	@""
	.align	4


	//----- nvinfo : EIATTR_CUDA_API_VERSION
	.align		4
        /*0000*/ 	.byte	0x04, 0x37
        /*0002*/ 	.short	(.L_53 - .L_52)
.L_52:
        /*0004*/ 	.word	0x00000082


	//----- nvinfo : EIATTR_KPARAM_INFO
	.align		4
.L_53:
        /*0008*/ 	.byte	0x04, 0x17
        /*000a*/ 	.short	(.L_55 - .L_54)
.L_54:
        /*000c*/ 	.word	0x00000000
        /*0010*/ 	.short	0x0005
        /*0012*/ 	.short	0x0024
        /*0014*/ 	.byte	0x00, 0xf0, 0x11, 0x00


	//----- nvinfo : EIATTR_KPARAM_INFO
	.align		4
.L_55:
        /*0018*/ 	.byte	0x04, 0x17
        /*001a*/ 	.short	(.L_57 - .L_56)
.L_56:
        /*001c*/ 	.word	0x00000000
        /*0020*/ 	.short	0x0004
        /*0022*/ 	.short	0x0020
        /*0024*/ 	.byte	0x00, 0xf0, 0x11, 0x00


	//----- nvinfo : EIATTR_KPARAM_INFO
	.align		4
.L_57:
        /*0028*/ 	.byte	0x04, 0x17
        /*002a*/ 	.short	(.L_59 - .L_58)
.L_58:
        /*002c*/ 	.word	0x00000000
        /*0030*/ 	.short	0x0003
        /*0032*/ 	.short	0x0018
        /*0034*/ 	.byte	0x00, 0xf5, 0x21, 0x00


	//----- nvinfo : EIATTR_KPARAM_INFO
	.align		4
.L_59:
        /*0038*/ 	.byte	0x04, 0x17
        /*003a*/ 	.short	(.L_61 - .L_60)
.L_60:
        /*003c*/ 	.word	0x00000000
        /*0040*/ 	.short	0x0002
        /*0042*/ 	.short	0x0010
        /*0044*/ 	.byte	0x00, 0xf5, 0x21, 0x00


	//----- nvinfo : EIATTR_KPARAM_INFO
	.align		4
.L_61:
        /*0048*/ 	.byte	0x04, 0x17
        /*004a*/ 	.short	(.L_63 - .L_62)
.L_62:
        /*004c*/ 	.word	0x00000000
        /*0050*/ 	.short	0x0001
        /*0052*/ 	.short	0x0008
        /*0054*/ 	.byte	0x00, 0xf5, 0x21, 0x00


	//----- nvinfo : EIATTR_KPARAM_INFO
	.align		4
.L_63:
        /*0058*/ 	.byte	0x04, 0x17
        /*005a*/ 	.short	(.L_65 - .L_64)
.L_64:
        /*005c*/ 	.word	0x00000000
        /*0060*/ 	.short	0x0000
        /*0062*/ 	.short	0x0000
        /*0064*/ 	.byte	0x00, 0xf5, 0x21, 0x00


	//----- nvinfo : EIATTR_SPARSE_MMA_MASK
	.align		4
.L_65:
        /*0068*/ 	.byte	0x03, 0x50
        /*006a*/ 	.short	0x0000


	//----- nvinfo : EIATTR_MAXREG_COUNT
	.align		4
        /*006c*/ 	.byte	0x03, 0x1b
        /*006e*/ 	.short	0x00ff


	//----- nvinfo : EIATTR_NUM_BARRIERS
	.align		4
        /*0070*/ 	.byte	0x02, 0x4c
        /*0072*/ 	.byte	0x01
	.zero		1


	//----- nvinfo : EIATTR_MERCURY_ISA_VERSION
	.align		4
        /*0074*/ 	.byte	0x03, 0x5f
        /*0076*/ 	.short	0x0101


	//----- nvinfo : EIATTR_VRC_CTA_INIT_COUNT
	.align		4
        /*0078*/ 	.byte	0x02, 0x4a
	.zero		1
	.zero		1


	//----- nvinfo : EIATTR_EXIT_INSTR_OFFSETS
	.align		4
        /*007c*/ 	.byte	0x04, 0x1c
        /*007e*/ 	.short	(.L_67 - .L_66)


	//   ....[0]....
.L_66:
        /*0080*/ 	.word	0x000001a0


	//   ....[1]....
        /*0084*/ 	.word	0x00000f00


	//----- nvinfo : EIATTR_CRS_STACK_SIZE
	.align		4
.L_67:
        /*0088*/ 	.byte	0x04, 0x1e
        /*008a*/ 	.short	(.L_69 - .L_68)
.L_68:
        /*008c*/ 	.word	0x00000000


	//----- nvinfo : EIATTR_CBANK_PARAM_SIZE
	.align		4
.L_69:
        /*0090*/ 	.byte	0x03, 0x19
        /*0092*/ 	.short	0x0028


	//----- nvinfo : EIATTR_PARAM_CBANK
	.align		4
        /*0094*/ 	.byte	0x04, 0x0a
        /*0096*/ 	.short	(.L_71 - .L_70)
	.align		4
.L_70:
        /*0098*/ 	.word	index@(.nv.constant0._Z18eval_pointing_1matPfS_S_S_ii)
        /*009c*/ 	.short	0x0380
        /*009e*/ 	.short	0x0028


	//----- nvinfo : EIATTR_SW_WAR
	.align		4
.L_71:
        /*00a0*/ 	.byte	0x04, 0x36
        /*00a2*/ 	.short	(.L_73 - .L_72)
.L_72:
        /*00a4*/ 	.word	0x00000008
.L_73:


//--------------------- .nv.info._Z10eval_gaussPfS_S_iifff --------------------------
	.section	.nv.info._Z10eval_gaussPfS_S_iifff,"",@"SHT_CUDA_INFO"
	.sectionflags	@""
	.align	4


	//----- nvinfo : EIATTR_CUDA_API_VERSION
	.align		4
        /*0000*/ 	.byte	0x04, 0x37
        /*0002*/ 	.short	(.L_75 - .L_74)
.L_74:
        /*0004*/ 	.word	0x00000082


	//----- nvinfo : EIATTR_KPARAM_INFO
	.align		4
.L_75:
        /*0008*/ 	.byte	0x04, 0x17
        /*000a*/ 	.short	(.L_77 - .L_76)
.L_76:
        /*000c*/ 	.word	0x00000000
        /*0010*/ 	.short	0x0007
        /*0012*/ 	.short	0x0028
        /*0014*/ 	.byte	0x00, 0xf0, 0x11, 0x00


	//----- nvinfo : EIATTR_KPARAM_INFO
	.align		4
.L_77:
        /*0018*/ 	.byte	0x04, 0x17
        /*001a*/ 	.short	(.L_79 - .L_78)
.L_78:
        /*001c*/ 	.word	0x00000000
        /*0020*/ 	.short	0x0006
        /*0022*/ 	.short	0x0024
        /*0024*/ 	.byte	0x00, 0xf0, 0x11, 0x00


	//----- nvinfo : EIATTR_KPARAM_INFO
	.align		4
.L_79:
        /*0028*/ 	.byte	0x04, 0x17
        /*002a*/ 	.short	(.L_81 - .L_80)
.L_80:
        /*002c*/ 	.word	0x00000000
        /*0030*/ 	.short	0x0005
        /*0032*/ 	.short	0x0020
        /*0034*/ 	.byte	0x00, 0xf0, 0x11, 0x00


	//----- nvinfo : EIATTR_KPARAM_INFO
	.align		4
.L_81:
        /*0038*/ 	.byte	0x04, 0x17
        /*003a*/ 	.short	(.L_83 - .L_82)
.L_82:
        /*003c*/ 	.word	0x00000000
        /*0040*/ 	.short	0x0004
        /*0042*/ 	.short	0x001c
        /*0044*/ 	.byte	0x00, 0xf0, 0x11, 0x00


	//----- nvinfo : EIATTR_KPARAM_INFO
	.align		4
.L_83:
        /*0048*/ 	.byte	0x04, 0x17
        /*004a*/ 	.short	(.L_85 - .L_84)
.L_84:
        /*004c*/ 	.word	0x00000000
        /*0050*/ 	.short	0x0003
        /*0052*/ 	.short	0x0018
        /*0054*/ 	.byte	0x00, 0xf0, 0x11, 0x00


	//----- nvinfo : EIATTR_KPARAM_INFO
	.align		4
.L_85:
        /*0058*/ 	.byte	0x04, 0x17
        /*005a*/ 	.short	(.L_87 - .L_86)
.L_86:
        /*005c*/ 	.word	0x00000000
        /*0060*/ 	.short	0x0002
        /*0062*/ 	.short	0x0010
        /*0064*/ 	.byte	0x00, 0xf5, 0x21, 0x00


	//----- nvinfo : EIATTR_KPARAM_INFO
	.align		4
.L_87:
        /*0068*/ 	.byte	0x04, 0x17
        /*006a*/ 	.short	(.L_89 - .L_88)
.L_88:
        /*006c*/ 	.word	0x00000000
        /*0070*/ 	.short	0x0001
        /*0072*/ 	.short	0x0008
        /*0074*/ 	.byte	0x00, 0xf5, 0x21, 0x00


	//----- nvinfo : EIATTR_KPARAM_INFO
	.align		4
.L_89:
        /*0078*/ 	.byte	0x04, 0x17
        /*007a*/ 	.short	(.L_91 - .L_90)
.L_90:
        /*007c*/ 	.word	0x00000000
        /*0080*/ 	.short	0x0000
        /*0082*/ 	.short	0x0000
        /*0084*/ 	.byte	0x00, 0xf5, 0x21, 0x00


	//----- nvinfo : EIATTR_SPARSE_MMA_MASK
	.align		4
.L_91:
        /*0088*/ 	.byte	0x03, 0x50
        /*008a*/ 	.short	0x0000


	//----- nvinfo : EIATTR_MAXREG_COUNT
	.align		4
        /*008c*/ 	.byte	0x03, 0x1b
        /*008e*/ 	.short	0x00ff


	//----- nvinfo : EIATTR_MERCURY_ISA_VERSION
	.align		4
        /*0090*/ 	.byte	0x03, 0x5f
        /*0092*/ 	.short	0x0101


	//----- nvinfo : EIATTR_VRC_CTA_INIT_COUNT
	.align		4
        /*0094*/ 	.byte	0x02, 0x4a
	.zero		1
	.zero		1


	//----- nvinfo : EIATTR_EXIT_INSTR_OFFSETS
	.align		4
        /*0098*/ 	.byte	0x04, 0x1c
        /*009a*/ 	.short	(.L_93 - .L_92)


	//   ....[0]....
.L_92:
        /*009c*/ 	.word	0x00000030


	//   ....[1]....
        /*00a0*/ 	.word	0x00000580


	//----- nvinfo : EIATTR_CRS_STACK_SIZE
	.align		4
.L_93:
        /*00a4*/ 	.byte	0x04, 0x1e
        /*00a6*/ 	.short	(.L_95 - .L_94)
.L_94:
        /*00a8*/ 	.word	0x00000000


	//----- nvinfo : EIATTR_CBANK_PARAM_SIZE
	.align		4
.L_95:
        /*00ac*/ 	.byte	0x03, 0x19
        /*00ae*/ 	.short	0x002c


	//----- nvinfo : EIATTR_PARAM_CBANK
	.align		4
        /*00b0*/ 	.byte	0x04, 0x0a
        /*00b2*/ 	.short	(.L_97 - .L_96)
	.align		4
.L_96:
        /*00b4*/ 	.word	index@(.nv.constant0._Z10eval_gaussPfS_S_iifff)
        /*00b8*/ 	.short	0x0380
        /*00ba*/ 	.short	0x002c


	//----- nvinfo : EIATTR_SW_WAR
	.align		4
.L_97:
        /*00bc*/ 	.byte	0x04, 0x36
        /*00be*/ 	.short	(.L_99 - .L_98)
.L_98:
        /*00c0*/ 	.word	0x00000008
.L_99:


//--------------------- .nv.info._Z10add_arraysPfS_S_ii --------------------------
	.section	.nv.info._Z10add_arraysPfS_S_ii,"",@"SHT_CUDA_INFO"
	.sectionflags	@""
	.align	4


	//----- nvinfo : EIATTR_CUDA_API_VERSION
	.align		4
        /*0000*/ 	.byte	0x04, 0x37
        /*0002*/ 	.short	(.L_101 - .L_100)
.L_100:
        /*0004*/ 	.word	0x00000082


	//----- nvinfo : EIATTR_KPARAM_INFO
	.align		4
.L_101:
        /*0008*/ 	.byte	0x04, 0x17
        /*000a*/ 	.short	(.L_103 - .L_102)
.L_102:
        /*000c*/ 	.word	0x00000000
        /*0010*/ 	.short	0x0004
        /*0012*/ 	.short	0x001c
        /*0014*/ 	.byte	0x00, 0xf0, 0x11, 0x00


	//----- nvinfo : EIATTR_KPARAM_INFO
	.align		4
.L_103:
        /*0018*/ 	.byte	0x04, 0x17
        /*001a*/ 	.short	(.L_105 - .L_104)
.L_104:
        /*001c*/ 	.word	0x00000000
        /*0020*/ 	.short	0x0003
        /*0022*/ 	.short	0x0018
        /*0024*/ 	.byte	0x00, 0xf0, 0x11, 0x00


	//----- nvinfo : EIATTR_KPARAM_INFO
	.align		4
.L_105:
        /*0028*/ 	.byte	0x04, 0x17
        /*002a*/ 	.short	(.L_107 - .L_106)
.L_106:
        /*002c*/ 	.word	0x00000000
        /*0030*/ 	.short	0x0002
        /*0032*/ 	.short	0x0010
        /*0034*/ 	.byte	0x00, 0xf5, 0x21, 0x00


	//----- nvinfo : EIATTR_KPARAM_INFO
	.align		4
.L_107:
        /*0038*/ 	.byte	0x04, 0x17
        /*003a*/ 	.short	(.L_109 - .L_108)
.L_108:
        /*003c*/ 	.word	0x00000000
        /*0040*/ 	.short	0x0001
        /*0042*/ 	.short	0x0008
        /*0044*/ 	.byte	0x00, 0xf5, 0x21, 0x00


	//----- nvinfo : EIATTR_KPARAM_INFO
	.align		4
.L_109:
        /*0048*/ 	.byte	0x04, 0x17
        /*004a*/ 	.short	(.L_111 - .L_110)
.L_110:
        /*004c*/ 	.word	0x00000000
        /*0050*/ 	.short	0x0000
        /*0052*/ 	.short	0x0000
        /*0054*/ 	.byte	0x00, 0xf5, 0x21, 0x00


	//----- nvinfo : EIATTR_SPARSE_MMA_MASK
	.align		4
.L_111:
        /*0058*/ 	.byte	0x03, 0x50
        /*005a*/ 	.short	0x0000


	//----- nvinfo : EIATTR_MAXREG_COUNT
	.align		4
        /*005c*/ 	.byte	0x03, 0x1b
        /*005e*/ 	.short	0x00ff


	//----- nvinfo : EIATTR_MERCURY_ISA_VERSION
	.align		4
        /*0060*/ 	.byte	0x03, 0x5f
        /*0062*/ 	.short	0x0101


	//----- nvinfo : EIATTR_VRC_CTA_INIT_COUNT
	.align		4
        /*0064*/ 	.byte	0x02, 0x4a
	.zero		1
	.zero		1


	//----- nvinfo : EIATTR_EXIT_INSTR_OFFSETS
	.align		4
        /*0068*/ 	.byte	0x04, 0x1c
        /*006a*/ 	.short	(.L_113 - .L_112)


	//   ....[0]....
.L_112:
        /*006c*/ 	.word	0x00000030


	//   ....[1]....
        /*0070*/ 	.word	0x000001d0


	//----- nvinfo : EIATTR_CRS_STACK_SIZE
	.align		4
.L_113:
        /*0074*/ 	.byte	0x04, 0x1e
        /*0076*/ 	.short	(.L_115 - .L_114)
.L_114:
        /*0078*/ 	.word	0x00000000


	//----- nvinfo : EIATTR_CBANK_PARAM_SIZE
	.align		4
.L_115:
        /*007c*/ 	.byte	0x03, 0x19
        /*007e*/ 	.short	0x0020


	//----- nvinfo : EIATTR_PARAM_CBANK
	.align		4
        /*0080*/ 	.byte	0x04, 0x0a
        /*0082*/ 	.short	(.L_117 - .L_116)
	.align		4
.L_116:
        /*0084*/ 	.word	index@(.nv.constant0._Z10add_arraysPfS_S_ii)
        /*0088*/ 	.short	0x0380
        /*008a*/ 	.short	0x0020


	//----- nvinfo : EIATTR_SW_WAR
	.align		4
.L_117:
        /*008c*/ 	.byte	0x04, 0x36
        /*008e*/ 	.short	(.L_119 - .L_118)
.L_118:
        /*0090*/ 	.word	0x00000008
.L_119:


//--------------------- .nv.callgraph             --------------------------
	.section	.nv.callgraph,"",@"SHT_CUDA_CALLGRAPH"
	.align	4
	.sectionentsize	8
	.align		4
        /*0000*/ 	.word	0x00000000
	.align		4
        /*0004*/ 	.word	0xffffffff
	.align		4
        /*0008*/ 	.word	0x00000000
	.align		4
        /*000c*/ 	.word	0xfffffffe
	.align		4
        /*0010*/ 	.word	0x00000000
	.align		4
        /*0014*/ 	.word	0xfffffffd
	.align		4
        /*0018*/ 	.word	0x00000000
	.align		4
        /*001c*/ 	.word	0xfffffffc


//--------------------- .text._Z22eval_pointing_1mat_oldPfS_S_S_ii --------------------------
	.section	.text._Z22eval_pointing_1mat_oldPfS_S_S_ii,"ax",@progbits
	.align	128
        .global         _Z22eval_pointing_1mat_oldPfS_S_S_ii
        .type           _Z22eval_pointing_1mat_oldPfS_S_S_ii,@function
        .size           _Z22eval_pointing_1mat_oldPfS_S_S_ii,(.L_x_67 - _Z22eval_pointing_1mat_oldPfS_S_S_ii)
        .other          _Z22eval_pointing_1mat_oldPfS_S_S_ii,@"STO_CUDA_ENTRY STV_DEFAULT"
_Z22eval_pointing_1mat_oldPfS_S_S_ii:
.text._Z22eval_pointing_1mat_oldPfS_S_S_ii:
[----:B------:R-:W-:Y:S01]  /*0000*/  LDC R1, c[0x0][0x37c] ;  /* 0x0000df00ff017b82 */ /* 0x000fe20000000800 */
[----:B------:R-:W0:Y:S01]  /*0010*/  S2R R6, SR_TID.X ;  /* 0x0000000000067919 */ /* 0x000e220000002100 */
[----:B------:R-:W0:Y:S01]  /*0020*/  LDCU UR8, c[0x0][0x3a4] ;  /* 0x00007480ff0877ac */ /* 0x000e220008000800 */
[----:B------:R-:W-:Y:S01]  /*0030*/  BSSY.RECONVERGENT B0, `(.L_x_0) ;  /* 0x0000024000007945 */ /* 0x000fe20003800200 */
[----:B------:R-:W1:Y:S01]  /*0040*/  LDCU.64 UR14, c[0x0][0x358] ;  /* 0x00006b00ff0e77ac */ /* 0x000e620008000a00 */
[----:B0-----:R-:W-:-:S13]  /*0050*/  ISETP.GE.AND P0, PT, R6, UR8, PT ;  /* 0x0000000806007c0c */ /* 0x001fda000bf06270 */
[----:B-1----:R-:W-:Y:S05]  /*0060*/  @P0 BRA `(.L_x_1) ;  /* 0x0000000000800947 */ /* 0x002fea0003800000 */
[----:B------:R-:W0:Y:S01]  /*0070*/  S2R R18, SR_CgaCtaId ;  /* 0x0000000000127919 */ /* 0x000e220000008800 */
[----:B------:R-:W1:Y:S01]  /*0080*/  LDC R0, c[0x0][0x360] ;  /* 0x0000d800ff007b82 */ /* 0x000e620000000800 */
[----:B------:R-:W-:Y:S02]  /*0090*/  MOV R7, 0x400 ;  /* 0x0000040000077802 */ /* 0x000fe40000000f00 */
[----:B------:R-:W-:Y:S02]  /*00a0*/  MOV R15, R6 ;  /* 0x00000006000f7202 */ /* 0x000fe40000000f00 */
[C---:B------:R-:W-:Y:S02]  /*00b0*/  IADD3 R4, PT, PT, R7.reuse, 0x300, RZ ;  /* 0x0000030007047810 */ /* 0x040fe40007ffe0ff */
[C---:B------:R-:W-:Y:S01]  /*00c0*/  IADD3 R5, PT, PT, R7.reuse, 0x600, RZ ;  /* 0x0000060007057810 */ /* 0x040fe20007ffe0ff */
[----:B------:R-:W2:Y:S01]  /*00d0*/  LDC.64 R2, c[0x0][0x398] ;  /* 0x0000e600ff027b82 */ /* 0x000ea20000000a00 */
[----:B------:R-:W-:-:S02]  /*00e0*/  IADD3 R8, PT, PT, R7, 0x900, RZ ;  /* 0x0000090007087810 */ /* 0x000fc40007ffe0ff */
[C---:B0-----:R-:W-:Y:S02]  /*00f0*/  LEA R7, R18.reuse, R7, 0x18 ;  /* 0x0000000712077211 */ /* 0x041fe400078ec0ff */
[C---:B------:R-:W-:Y:S02]  /*0100*/  LEA R14, R18.reuse, R4, 0x18 ;  /* 0x00000004120e7211 */ /* 0x040fe400078ec0ff */
[C---:B------:R-:W-:Y:S02]  /*0110*/  LEA R16, R18.reuse, R5, 0x18 ;  /* 0x0000000512107211 */ /* 0x040fe400078ec0ff */
[----:B------:R-:W-:-:S07]  /*0120*/  LEA R18, R18, R8, 0x18 ;  /* 0x0000000812127211 */ /* 0x000fce00078ec0ff */
.L_x_2:
[----:B0-2---:R-:W-:Y:S01]  /*0130*/  IMAD.WIDE R10, R15, 0x4, R2 ;  /* 0x000000040f0a7825 */ /* 0x005fe200078e0202 */
[----:B------:R-:W-:-:S05]  /*0140*/  MOV R5, UR8 ;  /* 0x0000000800057c02 */ /* 0x000fca0008000f00 */
[C---:B------:R-:W-:Y:S02]  /*0150*/  IMAD.WIDE R12, R5.reuse, 0x4, R10 ;  /* 0x00000004050c7825 */ /* 0x040fe400078e020a */
[----:B------:R-:W2:Y:S02]  /*0160*/  LDG.E R10, desc[UR14][R10.64] ;  /* 0x0000000e0a0a7981 */ /* 0x000ea4000c1e1900 */
[C---:B------:R-:W-:Y:S02]  /*0170*/  IMAD.WIDE R8, R5.reuse, 0x4, R12 ;  /* 0x0000000405087825 */ /* 0x040fe400078e020c */
[----:B------:R-:W3:Y:S02]  /*0180*/  LDG.E R12, desc[UR14][R12.64] ;  /* 0x0000000e0c0c7981 */ /* 0x000ee4000c1e1900 */
[----:B------:R-:W-:Y:S02]  /*0190*/  IMAD.WIDE R4, R5, 0x4, R8 ;  /* 0x0000000405047825 */ /* 0x000fe400078e0208 */
[----:B------:R-:W4:Y:S04]  /*01a0*/  LDG.E R8, desc[UR14][R8.64] ;  /* 0x0000000e08087981 */ /* 0x000f28000c1e1900 */
[----:B------:R-:W5:Y:S01]  /*01b0*/  LDG.E R4, desc[UR14][R4.64] ;  /* 0x0000000e04047981 */ /* 0x000f62000c1e1900 */
[C---:B------:R-:W-:Y:S01]  /*01c0*/  LEA R17, R15.reuse, R7, 0x2 ;  /* 0x000000070f117211 */ /* 0x040fe200078e10ff */
[C---:B------:R-:W-:Y:S01]  /*01d0*/  IMAD R19, R15.reuse, 0x4, R14 ;  /* 0x000000040f137824 */ /* 0x040fe200078e020e */
[----:B------:R-:W-:-:S02]  /*01e0*/  LEA R21, R15, R16, 0x2 ;  /* 0x000000100f157211 */ /* 0x000fc400078e10ff */
[----:B------:R-:W-:Y:S02]  /*01f0*/  LEA R23, R15, R18, 0x2 ;  /* 0x000000120f177211 */ /* 0x000fe400078e10ff */
[----:B-1----:R-:W-:-:S04]  /*0200*/  IADD3 R15, PT, PT, R0, R15, RZ ;  /* 0x0000000f000f7210 */ /* 0x002fc80007ffe0ff */
[----:B------:R-:W-:Y:S01]  /*0210*/  ISETP.GE.AND P0, PT, R15, UR8, PT ;  /* 0x000000080f007c0c */ /* 0x000fe2000bf06270 */
[----:B--2---:R0:W-:Y:S04]  /*0220*/  STS [R17], R10 ;  /* 0x0000000a11007388 */ /* 0x0041e80000000800 */
[----:B---3--:R0:W-:Y:S04]  /*0230*/  STS [R19], R12 ;  /* 0x0000000c13007388 */ /* 0x0081e80000000800 */
[----:B----4-:R0:W-:Y:S04]  /*0240*/  STS [R21], R8 ;  /* 0x0000000815007388 */ /* 0x0101e80000000800 */
[----:B-----5:R0:W-:Y:S01]  /*0250*/  STS [R23], R4 ;  /* 0x0000000417007388 */ /* 0x0201e20000000800 */
[----:B------:R-:W-:Y:S05]  /*0260*/  @!P0 BRA `(.L_x_2) ;  /* 0xfffffffc00b08947 */ /* 0x000fea000383ffff */
.L_x_1:
[----:B------:R-:W-:Y:S05]  /*0270*/  BSYNC.RECONVERGENT B0 ;  /* 0x0000000000007941 */ /* 0x000fea0003800200 */
.L_x_0:
[----:B------:R-:W1:Y:S01]  /*0280*/  LDCU UR7, c[0x0][0x360] ;  /* 0x00006c00ff0777ac */ /* 0x000e620008000800 */
[----:B------:R-:W2:Y:S08]  /*0290*/  S2UR UR4, SR_CTAID.X ;  /* 0x00000000000479c3 */ /* 0x000eb00000002500 */
[----:B------:R-:W-:Y:S06]  /*02a0*/  BAR.SYNC.DEFER_BLOCKING 0x0 ;  /* 0x0000000000007b1d */ /* 0x000fec0000010000 */
[----:B------:R-:W3:Y:S02]  /*02b0*/  LDCU UR9, c[0x0][0x3a0] ;  /* 0x00007400ff0977ac */ /* 0x000ee40008000800 */
[----:B------:R-:W2:Y:S02]  /*02c0*/  LDC R3, c[0x0][0x360] ;  /* 0x0000d800ff037b82 */ /* 0x000ea40000000800 */
[----:B--2---:R-:W-:-:S05]  /*02d0*/  IMAD R26, R3, UR4, R6 ;  /* 0x00000004031a7c24 */ /* 0x004fca000f8e0206 */
[----:B---3--:R-:W-:-:S13]  /*02e0*/  ISETP.GE.AND P0, PT, R26, UR9, PT ;  /* 0x000000091a007c0c */ /* 0x008fda000bf06270 */
[----:B-1----:R-:W-:Y:S05]  /*02f0*/  @P0 EXIT ;  /* 0x000000000000094d */ /* 0x002fea0003800000 */
[----:B------:R-:W-:-:S06]  /*0300*/  UISETP.GE.AND UP0, UPT, UR8, 0x1, UPT ;  /* 0x000000010800788c */ /* 0x000fcc000bf06270 */
[----:B------:R-:W-:-:S13]  /*0310*/  PLOP3.LUT P0, PT, PT, PT, UP0, 0x80, 0x8 ;  /* 0x000000000008781c */ /* 0x000fda0003f0f008 */
[----:B------:R-:W-:Y:S05]  /*0320*/  @!P0 EXIT ;  /* 0x000000000000894d */ /* 0x000fea0003800000 */
[----:B------:R-:W-:Y:S01]  /*0330*/  UIADD3 UR4, UPT, UPT, UR9, -0x1, URZ ;  /* 0xffffffff09047890 */ /* 0x000fe2000fffe0ff */
[----:B------:R-:W1:Y:S05]  /*0340*/  LDCU UR6, c[0x0][0x370] ;  /* 0x00006e00ff0677ac */ /* 0x000e6a0008000800 */
[----:B------:R-:W-:Y:S01]  /*0350*/  I2FP.F32.S32 R0, UR4 ;  /* 0x0000000400007c45 */ /* 0x000fe20008201400 */
[----:B------:R-:W-:Y:S02]  /*0360*/  ULOP3.LUT UR5, UR8, 0x7ffffff8, URZ, 0xc0, !UPT ;  /* 0x7ffffff808057892 */ /* 0x000fe4000f8ec0ff */
[----:B------:R-:W-:Y:S01]  /*0370*/  ULOP3.LUT UR16, UR8, 0x7, URZ, 0xc0, !UPT ;  /* 0x0000000708107892 */ /* 0x000fe2000f8ec0ff */
[----:B------:R-:W-:Y:S01]  /*0380*/  R2UR UR18, R0 ;  /* 0x00000000001272ca */ /* 0x000fe200000e0000 */
[----:B------:R-:W-:-:S02]  /*0390*/  ULOP3.LUT UR17, UR8, 0x3, URZ, 0xc0, !UPT ;  /* 0x0000000308117892 */ /* 0x000fc4000f8ec0ff */
[----:B------:R-:W-:Y:S02]  /*03a0*/  UIADD3 UR11, UPT, UPT, -UR5, URZ, URZ ;  /* 0x000000ff050b7290 */ /* 0x000fe4000fffe1ff */
[----:B-1----:R-:W-:-:S12]  /*03b0*/  UIMAD UR6, UR7, UR6, URZ ;  /* 0x00000006070672a4 */ /* 0x002fd8000f8e02ff */
.L_x_10:
[----:B--2--5:R-:W1:Y:S08]  /*03c0*/  LDC.64 R24, c[0x0][0x388] ;  /* 0x0000e200ff187b82 */ /* 0x024e700000000a00 */
[----:B0-----:R-:W2:Y:S01]  /*03d0*/  LDC.64 R2, c[0x0][0x390] ;  /* 0x0000e400ff027b82 */ /* 0x001ea20000000a00 */
[----:B0---4-:R-:W0:Y:S07]  /*03e0*/  MUFU.RCP R4, UR18 ;  /* 0x0000001200047d08 */ /* 0x011e2e0008001000 */
[----:B---3--:R-:W3:Y:S01]  /*03f0*/  LDC R6, c[0x0][0x3a4] ;  /* 0x0000e900ff067b82 */ /* 0x008ee20000000800 */
[----:B-1----:R-:W-:-:S06]  /*0400*/  IMAD.WIDE R24, R26, 0x4, R24 ;  /* 0x000000041a187825 */ /* 0x002fcc00078e0218 */
[----:B------:R1:W5:Y:S01]  /*0410*/  LDG.E R24, desc[UR14][R24.64] ;  /* 0x0000000e18187981 */ /* 0x000362000c1e1900 */
[----:B--2---:R-:W-:-:S06]  /*0420*/  IMAD.WIDE R2, R26, 0x4, R2 ;  /* 0x000000041a027825 */ /* 0x004fcc00078e0202 */
[----:B------:R1:W5:Y:S01]  /*0430*/  LDG.E R2, desc[UR14][R2.64] ;  /* 0x0000000e02027981 */ /* 0x000362000c1e1900 */
[----:B------:R-:W-:Y:S02]  /*0440*/  MOV R5, UR18 ;  /* 0x0000001200057c02 */ /* 0x000fe40008000f00 */
[----:B------:R-:W-:-:S03]  /*0450*/  I2FP.F32.S32 R0, R26 ;  /* 0x0000001a00007245 */ /* 0x000fc60000201400 */
[C---:B0-----:R-:W-:Y:S01]  /*0460*/  FFMA R5, R4.reuse, -R5, 1 ;  /* 0x3f80000004057423 */ /* 0x041fe20000000805 */
[----:B------:R-:W0:Y:S03]  /*0470*/  FCHK P0, R0, UR18 ;  /* 0x0000001200007d02 */ /* 0x000e260008000000 */
[----:B------:R-:W-:Y:S01]  /*0480*/  FFMA R5, R4, R5, R4 ;  /* 0x0000000504057223 */ /* 0x000fe20000000004 */
[----:B---3--:R-:W-:-:S03]  /*0490*/  ISETP.GE.U32.AND P2, PT, R6, 0x8, PT ;  /* 0x000000080600780c */ /* 0x008fc60003f46070 */
[----:B------:R-:W-:Y:S01]  /*04a0*/  FFMA R4, R0, R5, RZ ;  /* 0x0000000500047223 */ /* 0x000fe200000000ff */
[----:B------:R-:W-:Y:S03]  /*04b0*/  BSSY.RECONVERGENT B0, `(.L_x_3) ;  /* 0x0000007000007945 */ /* 0x000fe60003800200 */
[----:B------:R-:W-:-:S04]  /*04c0*/  FFMA R6, R4, -UR18, R0 ;  /* 0x8000001204067c23 */ /* 0x000fc80008000000 */
[----:B------:R-:W-:Y:S01]  /*04d0*/  FFMA R8, R5, R6, R4 ;  /* 0x0000000605087223 */ /* 0x000fe20000000004 */
[----:B01----:R-:W-:Y:S06]  /*04e0*/  @!P0 BRA `(.L_x_4) ;  /* 0x00000000000c8947 */ /* 0x003fec0003800000 */
[----:B------:R-:W-:-:S07]  /*04f0*/  MOV R4, 0x510 ;  /* 0x0000051000047802 */ /* 0x000fce0000000f00 */
[----:B-----5:R-:W-:Y:S05]  /*0500*/  CALL.REL.NOINC `($__internal_0_$__cuda_sm3x_div_rn_noftz_f32_slowpath) ;  /* 0x0000000c00287944 */ /* 0x020fea0003c00000 */
[----:B------:R-:W-:-:S07]  /*0510*/  MOV R8, R0 ;  /* 0x0000000000087202 */ /* 0x000fce0000000f00 */
.L_x_4:
[----:B------:R-:W-:Y:S05]  /*0520*/  BSYNC.RECONVERGENT B0 ;  /* 0x0000000000007941 */ /* 0x000fea0003800200 */
.L_x_3:
[----:B------:R-:W0:Y:S01]  /*0530*/  F2F.F64.F32 R4, R8 ;  /* 0x0000000800047310 */ /* 0x000e220000201800 */
[----:B------:R-:W-:Y:S02]  /*0540*/  HFMA2 R7, -RZ, RZ, 2, 0 ;  /* 0x40000000ff077431 */ /* 0x000fe400000001ff */
[----:B------:R-:W-:Y:S01]  /*0550*/  IMAD.MOV.U32 R6, RZ, RZ, 0x0 ;  /* 0x00000000ff067424 */ /* 0x000fe200078e00ff */
[----:B------:R-:W-:-:S05]  /*0560*/  UMOV UR4, URZ ;  /* 0x000000ff00047c82 */ /* 0x000fca0008000000 */
[----:B0-----:R-:W-:-:S06]  /*0570*/  DFMA R4, R4, R6, -1 ;  /* 0xbff000000404742b */ /* 0x001fcc0000000006 */
[----:B------:R0:W1:Y:S01]  /*0580*/  F2F.F32.F64 R3, R4 ;  /* 0x0000000400037310 */ /* 0x0000620000301000 */
[----:B------:R-:W-:Y:S05]  /*0590*/  @!P2 BRA `(.L_x_5) ;  /* 0x000000040028a947 */ /* 0x000fea0003800000 */
[----:B------:R-:W2:Y:S01]  /*05a0*/  S2UR UR8, SR_CgaCtaId ;  /* 0x00000000000879c3 */ /* 0x000ea20000008800 */
[----:B------:R-:W-:Y:S01]  /*05b0*/  UMOV UR4, 0x400 ;  /* 0x0000040000047882 */ /* 0x000fe20000000000 */
[----:B------:R-:W-:Y:S01]  /*05c0*/  MOV R25, R26 ;  /* 0x0000001a00197202 */ /* 0x000fe20000000f00 */
[----:B------:R-:W-:Y:S02]  /*05d0*/  UIADD3 UR10, UPT, UPT, UR4, 0x600, URZ ;  /* 0x00000600040a7890 */ /* 0x000fe4000fffe0ff */
[----:B------:R-:W-:Y:S02]  /*05e0*/  UIADD3 UR7, UPT, UPT, UR4, 0x300, URZ ;  /* 0x0000030004077890 */ /* 0x000fe4000fffe0ff */
[----:B------:R-:W-:Y:S01]  /*05f0*/  UIADD3 UR12, UPT, UPT, UR4, 0x900, URZ ;  /* 0x00000900040c7890 */ /* 0x000fe2000fffe0ff */
[----:B------:R-:W3:Y:S01]  /*0600*/  LDC R0, c[0x0][0x3a0] ;  /* 0x0000e800ff007b82 */ /* 0x000ee20000000800 */
[----:B--2---:R-:W-:Y:S02]  /*0610*/  ULEA UR10, UR8, UR10, 0x18 ;  /* 0x0000000a080a7291 */ /* 0x004fe4000f8ec0ff */
[----:B------:R-:W-:-:S02]  /*0620*/  ULEA UR9, UR8, UR4, 0x18 ;  /* 0x0000000408097291 */ /* 0x000fc4000f8ec0ff */
[----:B------:R-:W-:Y:S02]  /*0630*/  ULEA UR4, UR8, UR7, 0x18 ;  /* 0x0000000708047291 */ /* 0x000fe4000f8ec0ff */
[----:B------:R-:W-:Y:S02]  /*0640*/  ULEA UR12, UR8, UR12, 0x18 ;  /* 0x0000000c080c7291 */ /* 0x000fe4000f8ec0ff */
[----:B------:R-:W-:Y:S02]  /*0650*/  UIADD3 UR7, UPT, UPT, UR9, 0x10, URZ ;  /* 0x0000001009077890 */ /* 0x000fe4000fffe0ff */
[----:B------:R-:W-:Y:S02]  /*0660*/  UIADD3 UR8, UPT, UPT, UR10, 0x10, URZ ;  /* 0x000000100a087890 */ /* 0x000fe4000fffe0ff */
[----:B------:R-:W-:Y:S02]  /*0670*/  UIADD3 UR4, UPT, UPT, UR4, 0x10, URZ ;  /* 0x0000001004047890 */ /* 0x000fe4000fffe0ff */
[----:B------:R-:W-:Y:S01]  /*0680*/  UIADD3 UR9, UPT, UPT, UR12, 0x10, URZ ;  /* 0x000000100c097890 */ /* 0x000fe2000fffe0ff */
[----:B------:R-:W-:-:S11]  /*0690*/  UMOV UR10, UR11 ;  /* 0x0000000b000a7c82 */ /* 0x000fd60008000000 */
.L_x_6:
[----:B----4-:R-:W-:Y:S01]  /*06a0*/  LDS.128 R8, [UR4+-0x10] ;  /* 0xfffff004ff087984 */ /* 0x010fe20008000c00 */
[----:B------:R-:W2:Y:S01]  /*06b0*/  LDC.64 R16, c[0x0][0x380] ;  /* 0x0000e000ff107b82 */ /* 0x000ea20000000a00 */
[----:B------:R-:W-:Y:S02]  /*06c0*/  UIADD3 UR10, UPT, UPT, UR10, 0x8, URZ ;  /* 0x000000080a0a7890 */ /* 0x000fe4000fffe0ff */
[----:B------:R-:W1:Y:S02]  /*06d0*/  LDS.128 R12, [UR7+-0x10] ;  /* 0xfffff007ff0c7984 */ /* 0x000e640008000c00 */
[----:B------:R-:W-:Y:S02]  /*06e0*/  UISETP.NE.AND UP0, UPT, UR10, URZ, UPT ;  /* 0x000000ff0a00728c */ /* 0x000fe4000bf05270 */
[----:B------:R-:W4:Y:S04]  /*06f0*/  LDS.128 R20, [UR8+-0x10] ;  /* 0xfffff008ff147984 */ /* 0x000f280008000c00 */
[----:B0-----:R-:W0:Y:S01]  /*0700*/  LDS.128 R4, [UR9+-0x10] ;  /* 0xfffff009ff047984 */ /* 0x001e220008000c00 */
[----:B--2---:R-:W-:Y:S01]  /*0710*/  IMAD.WIDE R28, R25, 0x4, R16 ;  /* 0x00000004191c7825 */ /* 0x004fe200078e0210 */
[----:B---3--:R-:W-:-:S03]  /*0720*/  LEA R25, R0, R25, 0x3 ;  /* 0x0000001900197211 */ /* 0x008fc600078e18ff */
[C---:B-1----:R-:W-:Y:S01]  /*0730*/  FFMA R19, R3.reuse, R8, R12 ;  /* 0x0000000803137223 */ /* 0x042fe2000000000c */
[C---:B------:R-:W-:Y:S01]  /*0740*/  FFMA R12, R3.reuse, R9, R13 ;  /* 0x00000009030c7223 */ /* 0x040fe2000000000d */
[C---:B------:R-:W-:Y:S01]  /*0750*/  FFMA R27, R3.reuse, R11, R15 ;  /* 0x0000000b031b7223 */ /* 0x040fe2000000000f */
[----:B------:R-:W-:Y:S01]  /*0760*/  FFMA R13, R3, R10, R14 ;  /* 0x0000000a030d7223 */ /* 0x000fe2000000000e */
[C---:B----45:R-:W-:Y:S01]  /*0770*/  FFMA R15, R24.reuse, R20, R19 ;  /* 0x00000014180f7223 */ /* 0x070fe20000000013 */
[C---:B------:R-:W-:Y:S01]  /*0780*/  FFMA R12, R24.reuse, R21, R12 ;  /* 0x00000015180c7223 */ /* 0x040fe2000000000c */
[----:B------:R-:W-:Y:S01]  /*0790*/  LDS.128 R16, [UR4] ;  /* 0x00000004ff107984 */ /* 0x000fe20008000c00 */
[----:B------:R-:W-:Y:S01]  /*07a0*/  FFMA R13, R24, R22, R13 ;  /* 0x00000016180d7223 */ /* 0x000fe2000000000d */
[C---:B0-----:R-:W-:Y:S01]  /*07b0*/  FFMA R15, R2.reuse, R4, R15 ;  /* 0x00000004020f7223 */ /* 0x041fe2000000000f */
[----:B------:R-:W-:Y:S01]  /*07c0*/  FFMA R12, R2, R5, R12 ;  /* 0x00000005020c7223 */ /* 0x000fe2000000000c */
[----:B------:R-:W-:Y:S01]  /*07d0*/  IMAD.WIDE R4, R0, 0x4, R28 ;  /* 0x0000000400047825 */ /* 0x000fe200078e021c */
[----:B------:R-:W0:Y:S03]  /*07e0*/  LDS.128 R8, [UR7] ;  /* 0x00000007ff087984 */ /* 0x000e260008000c00 */
[----:B------:R-:W-:Y:S01]  /*07f0*/  FFMA R21, R2, R6, R13 ;  /* 0x0000000602157223 */ /* 0x000fe2000000000d */
[----:B------:R-:W-:Y:S01]  /*0800*/  FFMA R27, R24, R23, R27 ;  /* 0x00000017181b7223 */ /* 0x000fe2000000001b */
[----:B------:R-:W-:Y:S01]  /*0810*/  UIADD3 UR4, UPT, UPT, UR4, 0x20, URZ ;  /* 0x0000002004047890 */ /* 0x000fe2000fffe0ff */
[----:B------:R-:W-:Y:S01]  /*0820*/  STG.E desc[UR14][R28.64], R15 ;  /* 0x0000000f1c007986 */ /* 0x000fe2000c10190e */
[----:B------:R-:W-:Y:S01]  /*0830*/  UIADD3 UR7, UPT, UPT, UR7, 0x20, URZ ;  /* 0x0000002007077890 */ /* 0x000fe2000fffe0ff */
[----:B------:R-:W-:-:S02]  /*0840*/  FFMA R27, R2, R7, R27 ;  /* 0x00000007021b7223 */ /* 0x000fc4000000001b */
[----:B------:R1:W-:Y:S04]  /*0850*/  STG.E desc[UR14][R4.64], R12 ;  /* 0x0000000c04007986 */ /* 0x0003e8000c10190e */
[----:B------:R-:W2:Y:S01]  /*0860*/  LDS.128 R12, [UR8] ;  /* 0x00000008ff0c7984 */ /* 0x000ea20008000c00 */
[----:B------:R-:W-:Y:S01]  /*0870*/  UIADD3 UR8, UPT, UPT, UR8, 0x20, URZ ;  /* 0x0000002008087890 */ /* 0x000fe2000fffe0ff */
[----:B-1----:R-:W-:-:S05]  /*0880*/  IMAD.WIDE R4, R0, 0x4, R4 ;  /* 0x0000000400047825 */ /* 0x002fca00078e0204 */
[----:B------:R1:W-:Y:S01]  /*0890*/  STG.E desc[UR14][R4.64], R21 ;  /* 0x0000001504007986 */ /* 0x0003e2000c10190e */
[----:B------:R-:W-:-:S03]  /*08a0*/  IMAD.WIDE R28, R0, 0x4, R4 ;  /* 0x00000004001c7825 */ /* 0x000fc600078e0204 */
[----:B------:R-:W3:Y:S01]  /*08b0*/  LDS.128 R20, [UR9] ;  /* 0x00000009ff147984 */ /* 0x000ee20008000c00 */
[----:B------:R-:W-:Y:S01]  /*08c0*/  UIADD3 UR9, UPT, UPT, UR9, 0x20, URZ ;  /* 0x0000002009097890 */ /* 0x000fe2000fffe0ff */
[C---:B------:R-:W-:Y:S02]  /*08d0*/  IMAD.WIDE R6, R0.reuse, 0x4, R28 ;  /* 0x0000000400067825 */ /* 0x040fe400078e021c */
[----:B------:R4:W-:Y:S02]  /*08e0*/  STG.E desc[UR14][R28.64], R27 ;  /* 0x0000001b1c007986 */ /* 0x0009e4000c10190e */
[C---:B0-----:R-:W-:Y:S01]  /*08f0*/  FFMA R16, R3.reuse, R16, R8 ;  /* 0x0000001003107223 */ /* 0x041fe20000000008 */
[----:B------:R-:W-:Y:S01]  /*0900*/  FFMA R17, R3, R17, R9 ;  /* 0x0000001103117223 */ /* 0x000fe20000000009 */
[----:B------:R-:W-:-:S04]  /*0910*/  IMAD.WIDE R8, R0, 0x4, R6 ;  /* 0x0000000400087825 */ /* 0x000fc800078e0206 */
[C---:B------:R-:W-:Y:S01]  /*0920*/  FFMA R18, R3.reuse, R18, R10 ;  /* 0x0000001203127223 */ /* 0x040fe2000000000a */
[----:B------:R-:W-:Y:S01]  /*0930*/  FFMA R10, R3, R19, R11 ;  /* 0x00000013030a7223 */ /* 0x000fe2000000000b */
[----:B-1----:R-:W-:-:S04]  /*0940*/  IMAD.WIDE R4, R0, 0x4, R8 ;  /* 0x0000000400047825 */ /* 0x002fc800078e0208 */
[C---:B--2---:R-:W-:Y:S01]  /*0950*/  FFMA R11, R24.reuse, R12, R16 ;  /* 0x0000000c180b7223 */ /* 0x044fe20000000010 */
[C---:B------:R-:W-:Y:S01]  /*0960*/  FFMA R12, R24.reuse, R13, R17 ;  /* 0x0000000d180c7223 */ /* 0x040fe20000000011 */
[C---:B------:R-:W-:Y:S01]  /*0970*/  FFMA R17, R24.reuse, R14, R18 ;  /* 0x0000000e18117223 */ /* 0x040fe20000000012 */
[----:B------:R-:W-:Y:S01]  /*0980*/  FFMA R10, R24, R15, R10 ;  /* 0x0000000f180a7223 */ /* 0x000fe2000000000a */
[C---:B---3--:R-:W-:Y:S01]  /*0990*/  FFMA R13, R2.reuse, R20, R11 ;  /* 0x00000014020d7223 */ /* 0x048fe2000000000b */
[C---:B------:R-:W-:Y:S01]  /*09a0*/  FFMA R21, R2.reuse, R21, R12 ;  /* 0x0000001502157223 */ /* 0x040fe2000000000c */
[C---:B------:R-:W-:Y:S01]  /*09b0*/  FFMA R17, R2.reuse, R22, R17 ;  /* 0x0000001602117223 */ /* 0x040fe20000000011 */
[----:B------:R-:W-:Y:S01]  /*09c0*/  FFMA R23, R2, R23, R10 ;  /* 0x0000001702177223 */ /* 0x000fe2000000000a */
[----:B------:R-:W-:Y:S01]  /*09d0*/  IMAD.WIDE R10, R0, 0x4, R4 ;  /* 0x00000004000a7825 */ /* 0x000fe200078e0204 */
[----:B------:R4:W-:Y:S04]  /*09e0*/  STG.E desc[UR14][R6.64], R13 ;  /* 0x0000000d06007986 */ /* 0x0009e8000c10190e */
[----:B------:R4:W-:Y:S04]  /*09f0*/  STG.E desc[UR14][R8.64], R21 ;  /* 0x0000001508007986 */ /* 0x0009e8000c10190e */
[----:B------:R4:W-:Y:S04]  /*0a00*/  STG.E desc[UR14][R4.64], R17 ;  /* 0x0000001104007986 */ /* 0x0009e8000c10190e */
[----:B------:R4:W-:Y:S01]  /*0a10*/  STG.E desc[UR14][R10.64], R23 ;  /* 0x000000170a007986 */ /* 0x0009e2000c10190e */
[----:B------:R-:W-:Y:S05]  /*0a20*/  BRA.U UP0, `(.L_x_6) ;  /* 0xfffffffd001c7547 */ /* 0x000fea000b83ffff */
[----:B------:R-:W-:-:S05]  /*0a30*/  UMOV UR4, UR5 ;  /* 0x0000000500047c82 */ /* 0x000fca0008000000 */
.L_x_5:
[----:B------:R-:W-:-:S09]  /*0a40*/  UISETP.NE.AND UP0, UPT, UR16, URZ, UPT ;  /* 0x000000ff1000728c */ /* 0x000fd2000bf05270 */
[----:B------:R-:W-:Y:S05]  /*0a50*/  BRA.U !UP0, `(.L_x_7) ;  /* 0x0000000508c07547 */ /* 0x000fea000b800000 */
[----:B------:R-:W-:Y:S02]  /*0a60*/  UIADD3 UR7, UPT, UPT, UR16, -0x1, URZ ;  /* 0xffffffff10077890 */ /* 0x000fe4000fffe0ff */
[----:B------:R-:W-:Y:S02]  /*0a70*/  UISETP.NE.AND UP1, UPT, UR17, URZ, UPT ;  /* 0x000000ff1100728c */ /* 0x000fe4000bf25270 */
[----:B------:R-:W-:-:S09]  /*0a80*/  UISETP.GE.U32.AND UP0, UPT, UR7, 0x3, UPT ;  /* 0x000000030700788c */ /* 0x000fd2000bf06070 */
[----:B------:R-:W-:Y:S05]  /*0a90*/  BRA.U !UP0, `(.L_x_8) ;  /* 0x0000000108b47547 */ /* 0x000fea000b800000 */
[----:B------:R-:W2:Y:S01]  /*0aa0*/  S2UR UR10, SR_CgaCtaId ;  /* 0x00000000000a79c3 */ /* 0x000ea20000008800 */
[----:B------:R-:W-:Y:S02]  /*0ab0*/  UMOV UR9, 0x400 ;  /* 0x0000040000097882 */ /* 0x000fe40000000000 */
[----:B------:R-:W-:Y:S02]  /*0ac0*/  UIADD3 UR7, UPT, UPT, UR9, 0x300, URZ ;  /* 0x0000030009077890 */ /* 0x000fe4000fffe0ff */
[----:B------:R-:W-:Y:S02]  /*0ad0*/  UIADD3 UR12, UPT, UPT, UR9, 0x600, URZ ;  /* 0x00000600090c7890 */ /* 0x000fe4000fffe0ff */
[----:B------:R-:W-:Y:S01]  /*0ae0*/  UIADD3 UR13, UPT, UPT, UR9, 0x900, URZ ;  /* 0x00000900090d7890 */ /* 0x000fe2000fffe0ff */
[----:B----4-:R-:W3:Y:S08]  /*0af0*/  LDC R23, c[0x0][0x3a0] ;  /* 0x0000e800ff177b82 */ /* 0x010ef00000000800 */
[----:B------:R-:W4:Y:S01]  /*0b00*/  LDC.64 R16, c[0x0][0x380] ;  /* 0x0000e000ff107b82 */ /* 0x000f220000000a00 */
[----:B--2---:R-:W-:-:S02]  /*0b10*/  ULEA UR8, UR10, UR9, 0x18 ;  /* 0x000000090a087291 */ /* 0x004fc4000f8ec0ff */
[----:B------:R-:W-:Y:S02]  /*0b20*/  ULEA UR7, UR10, UR7, 0x18 ;  /* 0x000000070a077291 */ /* 0x000fe4000f8ec0ff */
[----:B------:R-:W-:Y:S02]  /*0b30*/  ULEA UR8, UR4, UR8, 0x2 ;  /* 0x0000000804087291 */ /* 0x000fe4000f8e10ff */
[----:B------:R-:W-:Y:S02]  /*0b40*/  ULEA UR7, UR4, UR7, 0x2 ;  /* 0x0000000704077291 */ /* 0x000fe4000f8e10ff */
[----:B------:R-:W-:Y:S01]  /*0b50*/  ULEA UR12, UR10, UR12, 0x18 ;  /* 0x0000000c0a0c7291 */ /* 0x000fe2000f8ec0ff */
[----:B---3--:R-:W-:Y:S01]  /*0b60*/  IMAD R25, R23, UR4, R26 ;  /* 0x0000000417197c24 */ /* 0x008fe2000f8e021a */
[----:B------:R-:W-:Y:S02]  /*0b70*/  ULEA UR10, UR10, UR13, 0x18 ;  /* 0x0000000d0a0a7291 */ /* 0x000fe4000f8ec0ff */
[----:B------:R-:W-:Y:S01]  /*0b80*/  ULEA UR9, UR4, UR12, 0x2 ;  /* 0x0000000c04097291 */ /* 0x000fe2000f8e10ff */
[----:B------:R-:W-:Y:S01]  /*0b90*/  LDS.64 R18, [UR8] ;  /* 0x00000008ff127984 */ /* 0x000fe20008000a00 */
[----:B------:R-:W-:Y:S01]  /*0ba0*/  ULEA UR10, UR4, UR10, 0x2 ;  /* 0x0000000a040a7291 */ /* 0x000fe2000f8e10ff */
[----:B----4-:R-:W-:-:S02]  /*0bb0*/  IMAD.WIDE R16, R25, 0x4, R16 ;  /* 0x0000000419107825 */ /* 0x010fc400078e0210 */
[----:B------:R-:W1:Y:S01]  /*0bc0*/  LDS.64 R20, [UR7] ;  /* 0x00000007ff147984 */ /* 0x000e620008000a00 */
[----:B------:R-:W-:-:S03]  /*0bd0*/  UIADD3 UR4, UPT, UPT, UR4, 0x4, URZ ;  /* 0x0000000404047890 */ /* 0x000fc6000fffe0ff */
[----:B0-----:R-:W-:Y:S04]  /*0be0*/  LDS.64 R4, [UR8+0x8] ;  /* 0x00000808ff047984 */ /* 0x001fe80008000a00 */
[----:B------:R-:W0:Y:S04]  /*0bf0*/  LDS.64 R6, [UR7+0x8] ;  /* 0x00000807ff067984 */ /* 0x000e280008000a00 */
[----:B------:R-:W2:Y:S04]  /*0c00*/  LDS.64 R10, [UR9] ;  /* 0x00000009ff0a7984 */ /* 0x000ea80008000a00 */
[----:B------:R-:W3:Y:S04]  /*0c10*/  LDS.64 R8, [UR9+0x8] ;  /* 0x00000809ff087984 */ /* 0x000ee80008000a00 */
[----:B------:R-:W4:Y:S04]  /*0c20*/  LDS.64 R12, [UR10] ;  /* 0x0000000aff0c7984 */ /* 0x000f280008000a00 */
[----:B------:R-:W4:Y:S01]  /*0c30*/  LDS.64 R14, [UR10+0x8] ;  /* 0x0000080aff0e7984 */ /* 0x000f220008000a00 */
[C---:B-1----:R-:W-:Y:S01]  /*0c40*/  FFMA R25, R3.reuse, R20, R18 ;  /* 0x0000001403197223 */ /* 0x042fe20000000012 */
[----:B------:R-:W-:Y:S01]  /*0c50*/  FFMA R0, R3, R21, R19 ;  /* 0x0000001503007223 */ /* 0x000fe20000000013 */
[----:B------:R-:W-:-:S04]  /*0c60*/  IMAD.WIDE R18, R23, 0x4, R16 ;  /* 0x0000000417127825 */ /* 0x000fc800078e0210 */
[C---:B0-----:R-:W-:Y:S01]  /*0c70*/  FFMA R21, R3.reuse, R6, R4 ;  /* 0x0000000603157223 */ /* 0x041fe20000000004 */
[----:B------:R-:W-:Y:S01]  /*0c80*/  FFMA R6, R3, R7, R5 ;  /* 0x0000000703067223 */ /* 0x000fe20000000005 */
[----:B------:R-:W-:-:S04]  /*0c90*/  IMAD.WIDE R4, R23, 0x4, R18 ;  /* 0x0000000417047825 */ /* 0x000fc800078e0212 */
[C---:B--2--5:R-:W-:Y:S01]  /*0ca0*/  FFMA R25, R24.reuse, R10, R25 ;  /* 0x0000000a18197223 */ /* 0x064fe20000000019 */
[C---:B------:R-:W-:Y:S01]  /*0cb0*/  FFMA R0, R24.reuse, R11, R0 ;  /* 0x0000000b18007223 */ /* 0x040fe20000000000 */
[C---:B---3--:R-:W-:Y:S01]  /*0cc0*/  FFMA R21, R24.reuse, R8, R21 ;  /* 0x0000000818157223 */ /* 0x048fe20000000015 */
[----:B------:R-:W-:Y:S01]  /*0cd0*/  FFMA R6, R24, R9, R6 ;  /* 0x0000000918067223 */ /* 0x000fe20000000006 */
[C---:B----4-:R-:W-:Y:S01]  /*0ce0*/  FFMA R25, R2.reuse, R12, R25 ;  /* 0x0000000c02197223 */ /* 0x050fe20000000019 */
[C---:B------:R-:W-:Y:S01]  /*0cf0*/  FFMA R13, R2.reuse, R13, R0 ;  /* 0x0000000d020d7223 */ /* 0x040fe20000000000 */
[C---:B------:R-:W-:Y:S01]  /*0d00*/  FFMA R21, R2.reuse, R14, R21 ;  /* 0x0000000e02157223 */ /* 0x040fe20000000015 */
[----:B------:R-:W-:Y:S01]  /*0d10*/  FFMA R15, R2, R15, R6 ;  /* 0x0000000f020f7223 */ /* 0x000fe20000000006 */
[----:B------:R-:W-:Y:S01]  /*0d20*/  IMAD.WIDE R6, R23, 0x4, R4 ;  /* 0x0000000417067825 */ /* 0x000fe200078e0204 */
[----:B------:R2:W-:Y:S04]  /*0d30*/  STG.E desc[UR14][R16.64], R25 ;  /* 0x0000001910007986 */ /* 0x0005e8000c10190e */
[----:B------:R2:W-:Y:S04]  /*0d40*/  STG.E desc[UR14][R18.64], R13 ;  /* 0x0000000d12007986 */ /* 0x0005e8000c10190e */
[----:B------:R2:W-:Y:S04]  /*0d50*/  STG.E desc[UR14][R4.64], R21 ;  /* 0x0000001504007986 */ /* 0x0005e8000c10190e */
[----:B------:R2:W-:Y:S02]  /*0d60*/  STG.E desc[UR14][R6.64], R15 ;  /* 0x0000000f06007986 */ /* 0x0005e4000c10190e */
.L_x_8:
[----:B------:R-:W-:Y:S05]  /*0d70*/  BRA.U !UP1, `(.L_x_7) ;  /* 0x0000000109f87547 */ /* 0x000fea000b800000 */
[----:B------:R-:W3:Y:S01]  /*0d80*/  LDCU UR7, c[0x0][0x3a4] ;  /* 0x00007480ff0777ac */ /* 0x000ee20008000800 */
[----:B------:R-:W-:Y:S02]  /*0d90*/  UISETP.NE.AND UP0, UPT, UR17, 0x1, UPT ;  /* 0x000000011100788c */ /* 0x000fe4000bf05270 */
[----:B---3--:R-:W-:-:S07]  /*0da0*/  ULOP3.LUT UP1, URZ, UR7, 0x1, URZ, 0xc0, !UPT ;  /* 0x0000000107ff7892 */ /* 0x008fce000f82c0ff */
[----:B------:R-:W-:Y:S05]  /*0db0*/  BRA.U !UP0, `(.L_x_9) ;  /* 0x00000001087c7547 */ /* 0x000fea000b800000 */
[----:B------:R-:W3:Y:S01]  /*0dc0*/  S2UR UR9, SR_CgaCtaId ;  /* 0x00000000000979c3 */ /* 0x000ee20000008800 */
[----:B------:R-:W-:Y:S02]  /*0dd0*/  UMOV UR7, 0x400 ;  /* 0x0000040000077882 */ /* 0x000fe40000000000 */
[----:B------:R-:W-:Y:S02]  /*0de0*/  UIADD3 UR8, UPT, UPT, UR7, 0x300, URZ ;  /* 0x0000030007087890 */ /* 0x000fe4000fffe0ff */
[----:B------:R-:W-:-:S03]  /*0df0*/  UIADD3 UR12, UPT, UPT, UR7, 0x600, URZ ;  /* 0x00000600070c7890 */ /* 0x000fc6000fffe0ff */
[----:B--2-4-:R-:W2:Y:S08]  /*0e00*/  LDC R17, c[0x0][0x3a0] ;  /* 0x0000e800ff117b82 */ /* 0x014eb00000000800 */
[----:B------:R-:W4:Y:S01]  /*0e10*/  LDC.64 R8, c[0x0][0x380] ;  /* 0x0000e000ff087b82 */ /* 0x000f220000000a00 */
[----:B---3--:R-:W-:Y:S02]  /*0e20*/  ULEA UR10, UR9, UR7, 0x18 ;  /* 0x00000007090a7291 */ /* 0x008fe4000f8ec0ff */
[----:B------:R-:W-:-:S02]  /*0e30*/  ULEA UR8, UR9, UR8, 0x18 ;  /* 0x0000000809087291 */ /* 0x000fc4000f8ec0ff */
[----:B------:R-:W-:Y:S02]  /*0e40*/  UIADD3 UR7, UPT, UPT, UR7, 0x900, URZ ;  /* 0x0000090007077890 */ /* 0x000fe4000fffe0ff */
[----:B------:R-:W-:Y:S02]  /*0e50*/  ULEA UR10, UR4, UR10, 0x2 ;  /* 0x0000000a040a7291 */ /* 0x000fe4000f8e10ff */
[----:B------:R-:W-:Y:S02]  /*0e60*/  ULEA UR8, UR4, UR8, 0x2 ;  /* 0x0000000804087291 */ /* 0x000fe4000f8e10ff */
[----:B--2---:R-:W-:Y:S01]  /*0e70*/  IMAD R19, R17, UR4, R26 ;  /* 0x0000000411137c24 */ /* 0x004fe2000f8e021a */
[----:B------:R-:W-:Y:S02]  /*0e80*/  ULEA UR12, UR9, UR12, 0x18 ;  /* 0x0000000c090c7291 */ /* 0x000fe4000f8ec0ff */
[----:B------:R-:W-:Y:S02]  /*0e90*/  ULEA UR7, UR9, UR7, 0x18 ;  /* 0x0000000709077291 */ /* 0x000fe4000f8ec0ff */
[----:B------:R-:W-:Y:S01]  /*0ea0*/  ULEA UR12, UR4, UR12, 0x2 ;  /* 0x0000000c040c7291 */ /* 0x000fe2000f8e10ff */
[----:B------:R-:W-:Y:S01]  /*0eb0*/  LDS.64 R12, [UR10] ;  /* 0x0000000aff0c7984 */ /* 0x000fe20008000a00 */
[----:B------:R-:W-:Y:S01]  /*0ec0*/  ULEA UR7, UR4, UR7, 0x2 ;  /* 0x0000000704077291 */ /* 0x000fe2000f8e10ff */
[----:B----4-:R-:W-:Y:S01]  /*0ed0*/  IMAD.WIDE R8, R19, 0x4, R8 ;  /* 0x0000000413087825 */ /* 0x010fe200078e0208 */
[----:B------:R-:W-:Y:S01]  /*0ee0*/  UIADD3 UR4, UPT, UPT, UR4, 0x2, URZ ;  /* 0x0000000204047890 */ /* 0x000fe2000fffe0ff */
[----:B------:R-:W1:Y:S04]  /*0ef0*/  LDS.64 R10, [UR8] ;  /* 0x00000008ff0a7984 */ /* 0x000e680008000a00 */
[----:B------:R-:W2:Y:S04]  /*0f00*/  LDS.64 R6, [UR12] ;  /* 0x0000000cff067984 */ /* 0x000ea80008000a00 */
[----:B0-----:R-:W0:Y:S01]  /*0f10*/  LDS.64 R4, [UR7] ;  /* 0x00000007ff047984 */ /* 0x001e220008000a00 */
[C---:B-1----:R-:W-:Y:S01]  /*0f20*/  FFMA R15, R3.reuse, R10, R12 ;  /* 0x0000000a030f7223 */ /* 0x042fe2000000000c */
[----:B------:R-:W-:-:S03]  /*0f30*/  FFMA R0, R3, R11, R13 ;  /* 0x0000000b03007223 */ /* 0x000fc6000000000d */
[C---:B--2--5:R-:W-:Y:S01]  /*0f40*/  FFMA R15, R24.reuse, R6, R15 ;  /* 0x00000006180f7223 */ /* 0x064fe2000000000f */
[----:B------:R-:W-:Y:S01]  /*0f50*/  FFMA R0, R24, R7, R0 ;  /* 0x0000000718007223 */ /* 0x000fe20000000000 */
[----:B------:R-:W-:-:S04]  /*0f60*/  IMAD.WIDE R6, R17, 0x4, R8 ;  /* 0x0000000411067825 */ /* 0x000fc800078e0208 */
[C---:B0-----:R-:W-:Y:S01]  /*0f70*/  FFMA R15, R2.reuse, R4, R15 ;  /* 0x00000004020f7223 */ /* 0x041fe2000000000f */
[----:B------:R-:W-:-:S04]  /*0f80*/  FFMA R5, R2, R5, R0 ;  /* 0x0000000502057223 */ /* 0x000fc80000000000 */
[----:B------:R3:W-:Y:S04]  /*0f90*/  STG.E desc[UR14][R8.64], R15 ;  /* 0x0000000f08007986 */ /* 0x0007e8000c10190e */
[----:B------:R3:W-:Y:S02]  /*0fa0*/  STG.E desc[UR14][R6.64], R5 ;  /* 0x0000000506007986 */ /* 0x0007e4000c10190e */
.L_x_9:
[----:B------:R-:W-:Y:S05]  /*0fb0*/  BRA.U !UP1, `(.L_x_7) ;  /* 0x0000000109687547 */ /* 0x000fea000b800000 */
[----:B------:R-:W1:Y:S01]  /*0fc0*/  S2UR UR9, SR_CgaCtaId ;  /* 0x00000000000979c3 */ /* 0x000e620000008800 */
[----:B------:R-:W-:Y:S02]  /*0fd0*/  UMOV UR7, 0x400 ;  /* 0x0000040000077882 */ /* 0x000fe40000000000 */
[----:B------:R-:W-:Y:S02]  /*0fe0*/  UIADD3 UR8, UPT, UPT, UR7, 0x300, URZ ;  /* 0x0000030007087890 */ /* 0x000fe4000fffe0ff */
[----:B------:R-:W-:Y:S02]  /*0ff0*/  UIADD3 UR12, UPT, UPT, UR7, 0x600, URZ ;  /* 0x00000600070c7890 */ /* 0x000fe4000fffe0ff */
[----:B------:R-:W-:Y:S01]  /*1000*/  UIADD3 UR13, UPT, UPT, UR7, 0x900, URZ ;  /* 0x00000900070d7890 */ /* 0x000fe2000fffe0ff */
[----:B0-234-:R-:W0:Y:S01]  /*1010*/  LDC.64 R4, c[0x0][0x380] ;  /* 0x0000e000ff047b82 */ /* 0x01de220000000a00 */
[----:B-1----:R-:W-:Y:S02]  /*1020*/  ULEA UR10, UR9, UR7, 0x18 ;  /* 0x00000007090a7291 */ /* 0x002fe4000f8ec0ff */
[----:B------:R-:W-:-:S02]  /*1030*/  ULEA UR7, UR9, UR8, 0x18 ;  /* 0x0000000809077291 */ /* 0x000fc4000f8ec0ff */
[----:B------:R-:W-:Y:S02]  /*1040*/  ULEA UR8, UR4, UR10, 0x2 ;  /* 0x0000000a04087291 */ /* 0x000fe4000f8e10ff */
[----:B------:R-:W-:Y:S02]  /*1050*/  ULEA UR12, UR9, UR12, 0x18 ;  /* 0x0000000c090c7291 */ /* 0x000fe4000f8ec0ff */
[----:B------:R-:W-:Y:S02]  /*1060*/  ULEA UR7, UR4, UR7, 0x2 ;  /* 0x0000000704077291 */ /* 0x000fe4000f8e10ff */
[----:B------:R-:W-:Y:S02]  /*1070*/  ULEA UR10, UR9, UR13, 0x18 ;  /* 0x0000000d090a7291 */ /* 0x000fe4000f8ec0ff */
[----:B------:R-:W-:Y:S01]  /*1080*/  ULEA UR9, UR4, UR12, 0x2 ;  /* 0x0000000c04097291 */ /* 0x000fe2000f8e10ff */
[----:B------:R-:W-:Y:S01]  /*1090*/  LDS R6, [UR8] ;  /* 0x00000008ff067984 */ /* 0x000fe20008000800 */
[----:B------:R-:W-:-:S03]  /*10a0*/  ULEA UR10, UR4, UR10, 0x2 ;  /* 0x0000000a040a7291 */ /* 0x000fc6000f8e10ff */
[----:B------:R-:W1:Y:S02]  /*10b0*/  LDS R0, [UR7] ;  /* 0x00000007ff007984 */ /* 0x000e640008000800 */
[----:B------:R-:W2:Y:S02]  /*10c0*/  LDCU UR7, c[0x0][0x3a0] ;  /* 0x00007400ff0777ac */ /* 0x000ea40008000800 */
[----:B------:R-:W3:Y:S04]  /*10d0*/  LDS R7, [UR9] ;  /* 0x00000009ff077984 */ /* 0x000ee80008000800 */
[----:B------:R-:W4:Y:S01]  /*10e0*/  LDS R8, [UR10] ;  /* 0x0000000aff087984 */ /* 0x000f220008000800 */
[----:B--2---:R-:W-:-:S05]  /*10f0*/  MOV R9, UR7 ;  /* 0x0000000700097c02 */ /* 0x004fca0008000f00 */
[----:B------:R-:W-:-:S04]  /*1100*/  IMAD R9, R9, UR4, R26 ;  /* 0x0000000409097c24 */ /* 0x000fc8000f8e021a */
[----:B0-----:R-:W-:-:S04]  /*1110*/  IMAD.WIDE R4, R9, 0x4, R4 ;  /* 0x0000000409047825 */ /* 0x001fc800078e0204 */
[----:B-1----:R-:W-:-:S04]  /*1120*/  FFMA R3, R3, R0, R6 ;  /* 0x0000000003037223 */ /* 0x002fc80000000006 */
[----:B---3-5:R-:W-:-:S04]  /*1130*/  FFMA R3, R24, R7, R3 ;  /* 0x0000000718037223 */ /* 0x028fc80000000003 */
[----:B----4-:R-:W-:-:S05]  /*1140*/  FFMA R3, R2, R8, R3 ;  /* 0x0000000802037223 */ /* 0x010fca0000000003 */
[----:B------:R0:W-:Y:S02]  /*1150*/  STG.E desc[UR14][R4.64], R3 ;  /* 0x0000000304007986 */ /* 0x0001e4000c10190e */
.L_x_7:
[----:B------:R-:W1:Y:S01]  /*1160*/  LDCU UR4, c[0x0][0x3a0] ;  /* 0x00007400ff0477ac */ /* 0x000e620008000800 */
[----:B------:R-:W-:-:S04]  /*1170*/  IADD3 R26, PT, PT, R26, UR6, RZ ;  /* 0x000000061a1a7c10 */ /* 0x000fc8000fffe0ff */
[----:B-1----:R-:W-:-:S13]  /*1180*/  ISETP.GE.AND P0, PT, R26, UR4, PT ;  /* 0x000000041a007c0c */ /* 0x002fda000bf06270 */
[----:B------:R-:W-:Y:S05]  /*1190*/  @!P0 BRA `(.L_x_10) ;  /* 0xfffffff000888947 */ /* 0x000fea000383ffff */
[----:B------:R-:W-:Y:S05]  /*11a0*/  EXIT ;  /* 0x000000000000794d */ /* 0x000fea0003800000 */
        .weak           $__internal_0_$__cuda_sm3x_div_rn_noftz_f32_slowpath
        .type           $__internal_0_$__cuda_sm3x_div_rn_noftz_f32_slowpath,@function
        .size           $__internal_0_$__cuda_sm3x_div_rn_noftz_f32_slowpath,(.L_x_67 - $__internal_0_$__cuda_sm3x_div_rn_noftz_f32_slowpath)
$__internal_0_$__cuda_sm3x_div_rn_noftz_f32_slowpath:
[----:B------:R-:W-:Y:S01]  /*11b0*/  USHF.R.U32.HI UR4, URZ, 0x17, UR18 ;  /* 0x00000017ff047899 */ /* 0x000fe20008011612 */
[----:B------:R-:W-:Y:S01]  /*11c0*/  SHF.R.U32.HI R3, RZ, 0x17, R0 ;  /* 0x00000017ff037819 */ /* 0x000fe20000011600 */
[----:B------:R-:W-:Y:S01]  /*11d0*/  BSSY.RECONVERGENT B1, `(.L_x_11) ;  /* 0x0000066000017945 */ /* 0x000fe20003800200 */
[----:B------:R-:W-:Y:S02]  /*11e0*/  MOV R6, R0 ;  /* 0x0000000000067202 */ /* 0x000fe40000000f00 */
[----:B------:R-:W-:Y:S01]  /*11f0*/  LOP3.LUT R10, R3, 0xff, RZ, 0xc0, !PT ;  /* 0x000000ff030a7812 */ /* 0x000fe200078ec0ff */
[----:B------:R-:W-:Y:S01]  /*1200*/  IMAD.U32 R5, RZ, RZ, UR4 ;  /* 0x00000004ff057e24 */ /* 0x000fe2000f8e00ff */
[----:B------:R-:W-:Y:S02]  /*1210*/  MOV R7, UR18 ;  /* 0x0000001200077c02 */ /* 0x000fe40008000f00 */
[----:B------:R-:W-:Y:S02]  /*1220*/  IADD3 R11, PT, PT, R10, -0x1, RZ ;  /* 0xffffffff0a0b7810 */ /* 0x000fe40007ffe0ff */
[----:B------:R-:W-:-:S04]  /*1230*/  LOP3.LUT R5, R5, 0xff, RZ, 0xc0, !PT ;  /* 0x000000ff05057812 */ /* 0x000fc800078ec0ff */
[----:B------:R-:W-:-:S04]  /*1240*/  IADD3 R9, PT, PT, R5, -0x1, RZ ;  /* 0xffffffff05097810 */ /* 0x000fc80007ffe0ff */
[----:B------:R-:W-:-:S04]  /*1250*/  ISETP.GT.U32.AND P0, PT, R9, 0xfd, PT ;  /* 0x000000fd0900780c */ /* 0x000fc80003f04070 */
[----:B------:R-:W-:-:S13]  /*1260*/  ISETP.GT.U32.OR P0, PT, R11, 0xfd, P0 ;  /* 0x000000fd0b00780c */ /* 0x000fda0000704470 */
[----:B------:R-:W-:Y:S01]  /*1270*/  @!P0 MOV R8, RZ ;  /* 0x000000ff00088202 */ /* 0x000fe20000000f00 */
[----:B------:R-:W-:Y:S06]  /*1280*/  @!P0 BRA `(.L_x_12) ;  /* 0x0000000000648947 */ /* 0x000fec0003800000 */
[----:B------:R-:W-:Y:S02]  /*1290*/  MOV R3, UR18 ;  /* 0x0000001200037c02 */ /* 0x000fe40008000f00 */
[----:B------:R-:W-:Y:S02]  /*12a0*/  FSETP.GTU.FTZ.AND P0, PT, |R0|, +INF , PT ;  /* 0x7f8000000000780b */ /* 0x000fe40003f1c200 */
[----:B------:R-:W-:Y:S01]  /*12b0*/  FSETP.GTU.FTZ.AND P1, PT, |R3|, +INF , PT ;  /* 0x7f8000000300780b */ /* 0x000fe20003f3c200 */
[----:B------:R-:W-:-:S03]  /*12c0*/  IMAD.U32 R3, RZ, RZ, UR18 ;  /* 0x00000012ff037e24 */ /* 0x000fc6000f8e00ff */
[----:B------:R-:W-:-:S13]  /*12d0*/  PLOP3.LUT P0, PT, P0, P1, PT, 0xf8, 0x8f ;  /* 0x00000000008f781c */ /* 0x000fda0000703f70 */
[----:B------:R-:W-:Y:S05]  /*12e0*/  @P0 BRA `(.L_x_13) ;  /* 0x00000004004c0947 */ /* 0x000fea0003800000 */
[----:B------:R-:W-:-:S13]  /*12f0*/  LOP3.LUT P0, RZ, R7, 0x7fffffff, R6, 0xc8, !PT ;  /* 0x7fffffff07ff7812 */ /* 0x000fda000780c806 */
[----:B------:R-:W-:Y:S05]  /*1300*/  @!P0 BRA `(.L_x_14) ;  /* 0x00000004003c8947 */ /* 0x000fea0003800000 */
[C---:B------:R-:W-:Y:S02]  /*1310*/  FSETP.NEU.FTZ.AND P3, PT, |R0|.reuse, +INF , PT ;  /* 0x7f8000000000780b */ /* 0x040fe40003f7d200 */
[----:B------:R-:W-:Y:S02]  /*1320*/  FSETP.NEU.FTZ.AND P1, PT, |R3|, +INF , PT ;  /* 0x7f8000000300780b */ /* 0x000fe40003f3d200 */
[----:B------:R-:W-:-:S11]  /*1330*/  FSETP.NEU.FTZ.AND P0, PT, |R0|, +INF , PT ;  /* 0x7f8000000000780b */ /* 0x000fd60003f1d200 */
[----:B------:R-:W-:Y:S05]  /*1340*/  @!P1 BRA !P3, `(.L_x_14) ;  /* 0x00000004002c9947 */ /* 0x000fea0005800000 */
[----:B------:R-:W-:-:S04]  /*1350*/  LOP3.LUT P3, RZ, R6, 0x7fffffff, RZ, 0xc0, !PT ;  /* 0x7fffffff06ff7812 */ /* 0x000fc8000786c0ff */
[----:B------:R-:W-:-:S13]  /*1360*/  PLOP3.LUT P1, PT, P1, P3, PT, 0x2f, 0xf2 ;  /* 0x0000000000f2781c */ /* 0x000fda0000f26577 */
[----:B------:R-:W-:Y:S05]  /*1370*/  @P1 BRA `(.L_x_15) ;  /* 0x0000000400181947 */ /* 0x000fea0003800000 */
[----:B------:R-:W-:-:S04]  /*1380*/  LOP3.LUT P1, RZ, R7, 0x7fffffff, RZ, 0xc0, !PT ;  /* 0x7fffffff07ff7812 */ /* 0x000fc8000782c0ff */
[----:B------:R-:W-:-:S13]  /*1390*/  PLOP3.LUT P0, PT, P0, P1, PT, 0x2f, 0xf2 ;  /* 0x0000000000f2781c */ /* 0x000fda0000702577 */
[----:B------:R-:W-:Y:S05]  /*13a0*/  @P0 BRA `(.L_x_16) ;  /* 0x0000000400000947 */ /* 0x000fea0003800000 */
[----:B------:R-:W-:Y:S02]  /*13b0*/  ISETP.GE.AND P0, PT, R11, RZ, PT ;  /* 0x000000ff0b00720c */ /* 0x000fe40003f06270 */
[----:B------:R-:W-:-:S11]  /*13c0*/  ISETP.GE.AND P1, PT, R9, RZ, PT ;  /* 0x000000ff0900720c */ /* 0x000fd60003f26270 */
[----:B------:R-:W-:Y:S01]  /*13d0*/  @P0 MOV R8, RZ ;  /* 0x000000ff00080202 */ /* 0x000fe20000000f00 */
[----:B------:R-:W-:Y:S01]  /*13e0*/  @!P0 FFMA R6, R0, 1.84467440737095516160e+19, RZ ;  /* 0x5f80000000068823 */ /* 0x000fe200000000ff */
[----:B------:R-:W-:Y:S01]  /*13f0*/  @!P0 MOV R8, 0xffffffc0 ;  /* 0xffffffc000088802 */ /* 0x000fe20000000f00 */
[----:B------:R-:W-:-:S03]  /*1400*/  @!P1 FFMA R7, R3, 1.84467440737095516160e+19, RZ ;  /* 0x5f80000003079823 */ /* 0x000fc600000000ff */
[----:B------:R-:W-:-:S07]  /*1410*/  @!P1 IADD3 R8, PT, PT, R8, 0x40, RZ ;  /* 0x0000004008089810 */ /* 0x000fce0007ffe0ff */
.L_x_12:
[----:B------:R-:W-:Y:S01]  /*1420*/  LEA R0, R5, 0xc0800000, 0x17 ;  /* 0xc080000005007811 */ /* 0x000fe200078eb8ff */
[----:B------:R-:W-:Y:S01]  /*1430*/  BSSY.RECONVERGENT B2, `(.L_x_17) ;  /* 0x0000036000027945 */ /* 0x000fe20003800200 */
[----:B------:R-:W-:Y:S02]  /*1440*/  IADD3 R3, PT, PT, R10, -0x7f, RZ ;  /* 0xffffff810a037810 */ /* 0x000fe40007ffe0ff */
[----:B------:R-:W-:Y:S02]  /*1450*/  IADD3 R7, PT, PT, -R0, R7, RZ ;  /* 0x0000000700077210 */ /* 0x000fe40007ffe1ff */
[C---:B------:R-:W-:Y:S01]  /*1460*/  IADD3 R5, PT, PT, R3.reuse, 0x7f, -R5 ;  /* 0x0000007f03057810 */ /* 0x040fe20007ffe805 */
[----:B------:R-:W-:Y:S01]  /*1470*/  IMAD R0, R3, -0x800000, R6 ;  /* 0xff80000003007824 */ /* 0x000fe200078e0206 */
[----:B------:R-:W0:Y:S01]  /*1480*/  MUFU.RCP R9, R7 ;  /* 0x0000000700097308 */ /* 0x000e220000001000 */
[----:B------:R-:W-:Y:S01]  /*1490*/  FADD.FTZ R11, -R7, -RZ ;  /* 0x800000ff070b7221 */ /* 0x000fe20000010100 */
[----:B------:R-:W-:-:S03]  /*14a0*/  IADD3 R5, PT, PT, R5, R8, RZ ;  /* 0x0000000805057210 */ /* 0x000fc60007ffe0ff */
[----:B0-----:R-:W-:-:S04]  /*14b0*/  FFMA R10, R9, R11, 1 ;  /* 0x3f800000090a7423 */ /* 0x001fc8000000000b */
[----:B------:R-:W-:-:S04]  /*14c0*/  FFMA R13, R9, R10, R9 ;  /* 0x0000000a090d7223 */ /* 0x000fc80000000009 */
[----:B------:R-:W-:-:S04]  /*14d0*/  FFMA R6, R0, R13, RZ ;  /* 0x0000000d00067223 */ /* 0x000fc800000000ff */
[----:B------:R-:W-:-:S04]  /*14e0*/  FFMA R9, R11, R6, R0 ;  /* 0x000000060b097223 */ /* 0x000fc80000000000 */
[----:B------:R-:W-:-:S04]  /*14f0*/  FFMA R6, R13, R9, R6 ;  /* 0x000000090d067223 */ /* 0x000fc80000000006 */
[----:B------:R-:W-:-:S04]  /*1500*/  FFMA R11, R11, R6, R0 ;  /* 0x000000060b0b7223 */ /* 0x000fc80000000000 */
[----:B------:R-:W-:-:S05]  /*1510*/  FFMA R0, R13, R11, R6 ;  /* 0x0000000b0d007223 */ /* 0x000fca0000000006 */
[----:B------:R-:W-:-:S04]  /*1520*/  SHF.R.U32.HI R3, RZ, 0x17, R0 ;  /* 0x00000017ff037819 */ /* 0x000fc80000011600 */
[----:B------:R-:W-:-:S05]  /*1530*/  LOP3.LUT R3, R3, 0xff, RZ, 0xc0, !PT ;  /* 0x000000ff03037812 */ /* 0x000fca00078ec0ff */
[----:B------:R-:W-:-:S05]  /*1540*/  IMAD.IADD R7, R3, 0x1, R5 ;  /* 0x0000000103077824 */ /* 0x000fca00078e0205 */
[----:B------:R-:W-:-:S04]  /*1550*/  IADD3 R3, PT, PT, R7, -0x1, RZ ;  /* 0xffffffff07037810 */ /* 0x000fc80007ffe0ff */
[----:B------:R-:W-:-:S13]  /*1560*/  ISETP.GE.U32.AND P0, PT, R3, 0xfe, PT ;  /* 0x000000fe0300780c */ /* 0x000fda0003f06070 */
[----:B------:R-:W-:Y:S05]  /*1570*/  @!P0 BRA `(.L_x_18) ;  /* 0x0000000000808947 */ /* 0x000fea0003800000 */
[----:B------:R-:W-:-:S13]  /*1580*/  ISETP.GT.AND P0, PT, R7, 0xfe, PT ;  /* 0x000000fe0700780c */ /* 0x000fda0003f04270 */
[----:B------:R-:W-:Y:S05]  /*1590*/  @P0 BRA `(.L_x_19) ;  /* 0x00000000006c0947 */ /* 0x000fea0003800000 */
[----:B------:R-:W-:-:S13]  /*15a0*/  ISETP.GE.AND P0, PT, R7, 0x1, PT ;  /* 0x000000010700780c */ /* 0x000fda0003f06270 */
[----:B------:R-:W-:Y:S05]  /*15b0*/  @P0 BRA `(.L_x_20) ;  /* 0x0000000000740947 */ /* 0x000fea0003800000 */
[----:B------:R-:W-:Y:S02]  /*15c0*/  ISETP.GE.AND P0, PT, R7, -0x18, PT ;  /* 0xffffffe80700780c */ /* 0x000fe40003f06270 */
[----:B------:R-:W-:-:S11]  /*15d0*/  LOP3.LUT R0, R0, 0x80000000, RZ, 0xc0, !PT ;  /* 0x8000000000007812 */ /* 0x000fd600078ec0ff */
[----:B------:R-:W-:Y:S05]  /*15e0*/  @!P0 BRA `(.L_x_20) ;  /* 0x0000000000688947 */ /* 0x000fea0003800000 */
[-CC-:B------:R-:W-:Y:S01]  /*15f0*/  FFMA.RZ R3, R13, R11.reuse, R6.reuse ;  /* 0x0000000b0d037223 */ /* 0x180fe2000000c006 */
[C---:B------:R-:W-:Y:S02]  /*1600*/  IADD3 R8, PT, PT, R7.reuse, 0x20, RZ ;  /* 0x0000002007087810 */ /* 0x040fe40007ffe0ff */
[----:B------:R-:W-:Y:S02]  /*1610*/  ISETP.NE.AND P3, PT, R7, RZ, PT ;  /* 0x000000ff0700720c */ /* 0x000fe40003f65270 */
[----:B------:R-:W-:Y:S01]  /*1620*/  LOP3.LUT R5, R3, 0x7fffff, RZ, 0xc0, !PT ;  /* 0x007fffff03057812 */ /* 0x000fe200078ec0ff */
[CCC-:B------:R-:W-:Y:S01]  /*1630*/  FFMA.RP R3, R13.reuse, R11.reuse, R6.reuse ;  /* 0x0000000b0d037223 */ /* 0x1c0fe20000008006 */
[----:B------:R-:W-:Y:S01]  /*1640*/  FFMA.RM R6, R13, R11, R6 ;  /* 0x0000000b0d067223 */ /* 0x000fe20000004006 */
[----:B------:R-:W-:Y:S02]  /*1650*/  ISETP.NE.AND P1, PT, R7, RZ, PT ;  /* 0x000000ff0700720c */ /* 0x000fe40003f25270 */
[----:B------:R-:W-:-:S02]  /*1660*/  LOP3.LUT R5, R5, 0x800000, RZ, 0xfc, !PT ;  /* 0x0080000005057812 */ /* 0x000fc400078efcff */
[----:B------:R-:W-:Y:S02]  /*1670*/  IADD3 R7, PT, PT, -R7, RZ, RZ ;  /* 0x000000ff07077210 */ /* 0x000fe40007ffe1ff */
[----:B------:R-:W-:Y:S02]  /*1680*/  SHF.L.U32 R8, R5, R8, RZ ;  /* 0x0000000805087219 */ /* 0x000fe400000006ff */
[----:B------:R-:W-:Y:S02]  /*1690*/  FSETP.NEU.FTZ.AND P0, PT, R3, R6, PT ;  /* 0x000000060300720b */ /* 0x000fe40003f1d000 */
[----:B------:R-:W-:Y:S02]  /*16a0*/  SEL R6, R7, RZ, P3 ;  /* 0x000000ff07067207 */ /* 0x000fe40001800000 */
[----:B------:R-:W-:Y:S02]  /*16b0*/  ISETP.NE.AND P1, PT, R8, RZ, P1 ;  /* 0x000000ff0800720c */ /* 0x000fe40000f25270 */
[----:B------:R-:W-:-:S02]  /*16c0*/  SHF.R.U32.HI R6, RZ, R6, R5 ;  /* 0x00000006ff067219 */ /* 0x000fc40000011605 */
[----:B------:R-:W-:Y:S02]  /*16d0*/  PLOP3.LUT P0, PT, P0, P1, PT, 0xf8, 0x8f ;  /* 0x00000000008f781c */ /* 0x000fe40000703f70 */
[----:B------:R-:W-:Y:S02]  /*16e0*/  SHF.R.U32.HI R8, RZ, 0x1, R6 ;  /* 0x00000001ff087819 */ /* 0x000fe40000011606 */
[----:B------:R-:W-:-:S04]  /*16f0*/  SEL R3, RZ, 0x1, !P0 ;  /* 0x00000001ff037807 */ /* 0x000fc80004000000 */
[----:B------:R-:W-:-:S04]  /*1700*/  LOP3.LUT R3, R3, 0x1, R8, 0xf8, !PT ;  /* 0x0000000103037812 */ /* 0x000fc800078ef808 */
[----:B------:R-:W-:-:S04]  /*1710*/  LOP3.LUT R3, R3, R6, RZ, 0xc0, !PT ;  /* 0x0000000603037212 */ /* 0x000fc800078ec0ff */
[----:B------:R-:W-:-:S04]  /*1720*/  IADD3 R3, PT, PT, R8, R3, RZ ;  /* 0x0000000308037210 */ /* 0x000fc80007ffe0ff */
[----:B------:R-:W-:Y:S01]  /*1730*/  LOP3.LUT R0, R3, R0, RZ, 0xfc, !PT ;  /* 0x0000000003007212 */ /* 0x000fe200078efcff */
[----:B------:R-:W-:Y:S06]  /*1740*/  BRA `(.L_x_20) ;  /* 0x0000000000107947 */ /* 0x000fec0003800000 */
.L_x_19:
[----:B------:R-:W-:-:S04]  /*1750*/  LOP3.LUT R0, R0, 0x80000000, RZ, 0xc0, !PT ;  /* 0x8000000000007812 */ /* 0x000fc800078ec0ff */
[----:B------:R-:W-:Y:S01]  /*1760*/  LOP3.LUT R0, R0, 0x7f800000, RZ, 0xfc, !PT ;  /* 0x7f80000000007812 */ /* 0x000fe200078efcff */
[----:B------:R-:W-:Y:S06]  /*1770*/  BRA `(.L_x_20) ;  /* 0x0000000000047947 */ /* 0x000fec0003800000 */
.L_x_18:
[----:B------:R-:W-:-:S07]  /*1780*/  LEA R0, R5, R0, 0x17 ;  /* 0x0000000005007211 */ /* 0x000fce00078eb8ff */
.L_x_20:
[----:B------:R-:W-:Y:S05]  /*1790*/  BSYNC.RECONVERGENT B2 ;  /* 0x0000000000027941 */ /* 0x000fea0003800200 */
.L_x_17:
[----:B------:R-:W-:Y:S05]  /*17a0*/  BRA `(.L_x_21) ;  /* 0x0000000000207947 */ /* 0x000fea0003800000 */
.L_x_16:
[----:B------:R-:W-:-:S04]  /*17b0*/  LOP3.LUT R0, R7, 0x80000000, R6, 0x48, !PT ;  /* 0x8000000007007812 */ /* 0x000fc800078e4806 */
[----:B------:R-:W-:Y:S01]  /*17c0*/  LOP3.LUT R0, R0, 0x7f800000, RZ, 0xfc, !PT ;  /* 0x7f80000000007812 */ /* 0x000fe200078efcff */
[----:B------:R-:W-:Y:S06]  /*17d0*/  BRA `(.L_x_21) ;  /* 0x0000000000147947 */ /* 0x000fec0003800000 */
.L_x_15:
[----:B------:R-:W-:Y:S01]  /*17e0*/  LOP3.LUT R0, R7, 0x80000000, R6, 0x48, !PT ;  /* 0x8000000007007812 */ /* 0x000fe200078e4806 */
[----:B------:R-:W-:Y:S06]  /*17f0*/  BRA `(.L_x_21) ;  /* 0x00000000000c7947 */ /* 0x000fec0003800000 */
.L_x_14:
[----:B------:R-:W0:Y:S01]  /*1800*/  MUFU.RSQ R0, -QNAN ;  /* 0xffc0000000007908 */ /* 0x000e220000001400 */
[----:B------:R-:W-:Y:S05]  /*1810*/  BRA `(.L_x_21) ;  /* 0x0000000000047947 */ /* 0x000fea0003800000 */
.L_x_13:
[----:B------:R-:W-:-:S07]  /*1820*/  FADD.FTZ R0, R0, R3 ;  /* 0x0000000300007221 */ /* 0x000fce0000010000 */
.L_x_21:
[----:B------:R-:W-:Y:S05]  /*1830*/  BSYNC.RECONVERGENT B1 ;  /* 0x0000000000017941 */ /* 0x000fea0003800200 */
.L_x_11:
[----:B------:R-:W-:-:S04]  /*1840*/  HFMA2 R5, -RZ, RZ, 0, 0 ;  /* 0x00000000ff057431 */ /* 0x000fc800000001ff */
[----:B0-----:R-:W-:Y:S05]  /*1850*/  RET.REL.NODEC R4 `(_Z22eval_pointing_1mat_oldPfS_S_S_ii) ;  /* 0xffffffe404e87950 */ /* 0x001fea0003c3ffff */
.L_x_22:
[----:B------:R-:W-:-:S00]  /*1860*/  BRA `(.L_x_22) ;  /* 0xfffffffc00fc7947 */ /* 0x000fc0000383ffff */
[----:B------:R-:W-:-:S00]  /*1870*/  NOP ;  /* 0x0000000000007918 */ /* 0x000fc00000000000 */
        /* <DEDUP_REMOVED lines=8> */
.L_x_67:


//--------------------- .text._Z18eval_pointing_1matPfS_S_S_ii --------------------------
	.section	.text._Z18eval_pointing_1matPfS_S_S_ii,"ax",@progbits
	.align	128
        .global         _Z18eval_pointing_1matPfS_S_S_ii
        .type           _Z18eval_pointing_1matPfS_S_S_ii,@function
        .size           _Z18eval_pointing_1matPfS_S_S_ii,(.L_x_68 - _Z18eval_pointing_1matPfS_S_S_ii)
        .other          _Z18eval_pointing_1matPfS_S_S_ii,@"STO_CUDA_ENTRY STV_DEFAULT"
_Z18eval_pointing_1matPfS_S_S_ii:
.text._Z18eval_pointing_1matPfS_S_S_ii:
[----:B------:R-:W-:Y:S01]  /*0000*/  LDC R1, c[0x0][0x37c] ;  /* 0x0000df00ff017b82 */ /* 0x000fe20000000800 */
[----:B------:R-:W0:Y:S07]  /*0010*/  LDCU UR10, c[0x0][0x360] ;  /* 0x00006c00ff0a77ac */ /* 0x000e2e0008000800 */
[----:B------:R-:W1:Y:S01]  /*0020*/  LDC R4, c[0x0][0x3a4] ;  /* 0x0000e900ff047b82 */ /* 0x000e620000000800 */
[----:B0-----:R-:W0:Y:S01]  /*0030*/  I2F.U32.RP R0, UR10 ;  /* 0x0000000a00007d06 */ /* 0x001e220008209000 */
[----:B------:R-:W-:-:S07]  /*0040*/  ISETP.NE.U32.AND P2, PT, RZ, UR10, PT ;  /* 0x0000000aff007c0c */ /* 0x000fce000bf45070 */
[----:B0-----:R-:W0:Y:S02]  /*0050*/  MUFU.RCP R0, R0 ;  /* 0x0000000000007308 */ /* 0x001e240000001000 */
[----:B0-----:R-:W-:-:S06]  /*0060*/  VIADD R2, R0, 0xffffffe ;  /* 0x0ffffffe00027836 */ /* 0x001fcc0000000000 */
[----:B------:R0:W2:Y:S02]  /*0070*/  F2I.FTZ.U32.TRUNC.NTZ R3, R2 ;  /* 0x0000000200037305 */ /* 0x0000a4000021f000 */
[----:B0-----:R-:W-:Y:S02]  /*0080*/  HFMA2 R2, -RZ, RZ, 0, 0 ;  /* 0x00000000ff027431 */ /* 0x001fe400000001ff */
[----:B--2---:R-:W-:-:S04]  /*0090*/  IMAD.MOV R5, RZ, RZ, -R3 ;  /* 0x000000ffff057224 */ /* 0x004fc800078e0a03 */
[----:B------:R-:W-:-:S04]  /*00a0*/  IMAD R5, R5, UR10, RZ ;  /* 0x0000000a05057c24 */ /* 0x000fc8000f8e02ff */
[----:B------:R-:W-:-:S06]  /*00b0*/  IMAD.HI.U32 R3, R3, R5, R2 ;  /* 0x0000000503037227 */ /* 0x000fcc00078e0002 */
[----:B-1----:R-:W-:-:S04]  /*00c0*/  IMAD.HI.U32 R3, R3, R4, RZ ;  /* 0x0000000403037227 */ /* 0x002fc800078e00ff */
[----:B------:R-:W-:-:S04]  /*00d0*/  IMAD.MOV R5, RZ, RZ, -R3 ;  /* 0x000000ffff057224 */ /* 0x000fc800078e0a03 */
[----:B------:R-:W-:-:S05]  /*00e0*/  IMAD R0, R5, UR10, R4 ;  /* 0x0000000a05007c24 */ /* 0x000fca000f8e0204 */
[----:B------:R-:W-:-:S13]  /*00f0*/  ISETP.GE.U32.AND P0, PT, R0, UR10, PT ;  /* 0x0000000a00007c0c */ /* 0x000fda000bf06070 */
[----:B------:R-:W-:Y:S01]  /*0100*/  @P0 VIADD R0, R0, -UR10 ;  /* 0x8000000a00000c36 */ /* 0x000fe20008000000 */
[----:B------:R-:W-:-:S04]  /*0110*/  @P0 IADD3 R3, PT, PT, R3, 0x1, RZ ;  /* 0x0000000103030810 */ /* 0x000fc80007ffe0ff */
[----:B------:R-:W-:-:S13]  /*0120*/  ISETP.GE.U32.AND P1, PT, R0, UR10, PT ;  /* 0x0000000a00007c0c */ /* 0x000fda000bf26070 */
[----:B------:R-:W-:Y:S01]  /*0130*/  @P1 VIADD R3, R3, 0x1 ;  /* 0x0000000103031836 */ /* 0x000fe20000000000 */
[----:B------:R-:W-:-:S05]  /*0140*/  @!P2 LOP3.LUT R3, RZ, UR10, RZ, 0x33, !PT ;  /* 0x0000000aff03ac12 */ /* 0x000fca000f8e33ff */
[----:B------:R-:W-:-:S05]  /*0150*/  IMAD R0, R3, UR10, RZ ;  /* 0x0000000a03007c24 */ /* 0x000fca000f8e02ff */
[----:B------:R-:W-:Y:S01]  /*0160*/  ISETP.GE.U32.AND P0, PT, R0, R4, PT ;  /* 0x000000040000720c */ /* 0x000fe20003f06070 */
[----:B------:R-:W-:-:S12]  /*0170*/  VIADD R0, R3, 0x1 ;  /* 0x0000000103007836 */ /* 0x000fd80000000000 */
[----:B------:R-:W-:-:S04]  /*0180*/  @P0 IADD3 R0, PT, PT, R3, RZ, RZ ;  /* 0x000000ff03000210 */ /* 0x000fc80007ffe0ff */
[----:B------:R-:W-:-:S13]  /*0190*/  ISETP.GE.AND P0, PT, R0, 0x1, PT ;  /* 0x000000010000780c */ /* 0x000fda0003f06270 */
[----:B------:R-:W-:Y:S05]  /*01a0*/  @!P0 EXIT ;  /* 0x000000000000894d */ /* 0x000fea0003800000 */
[----:B------:R-:W0:Y:S01]  /*01b0*/  S2R R2, SR_TID.X ;  /* 0x0000000000027919 */ /* 0x000e220000002100 */
[----:B------:R-:W1:Y:S01]  /*01c0*/  LDCU UR5, c[0x0][0x3a0] ;  /* 0x00007400ff0577ac */ /* 0x000e620008000800 */
[----:B------:R-:W-:Y:S01]  /*01d0*/  IMAD.MOV.U32 R3, RZ, RZ, RZ ;  /* 0x000000ffff037224 */ /* 0x000fe200078e00ff */
[----:B------:R-:W0:Y:S01]  /*01e0*/  S2R R5, SR_CTAID.X ;  /* 0x0000000000057919 */ /* 0x000e220000002500 */
[----:B------:R-:W2:Y:S01]  /*01f0*/  LDCU UR4, c[0x0][0x370] ;  /* 0x00006e00ff0477ac */ /* 0x000ea20008000800 */
[----:B------:R-:W3:Y:S01]  /*0200*/  LDCU.64 UR12, c[0x0][0x358] ;  /* 0x00006b00ff0c77ac */ /* 0x000ee20008000a00 */
[----:B-1----:R-:W-:Y:S02]  /*0210*/  UIADD3 UR5, UPT, UPT, UR5, -0x1, URZ ;  /* 0xffffffff05057890 */ /* 0x002fe4000fffe0ff */
[----:B--2---:R-:W-:Y:S02]  /*0220*/  UIMAD UR4, UR10, UR4, URZ ;  /* 0x000000040a0472a4 */ /* 0x004fe4000f8e02ff */
[----:B0-----:R-:W-:-:S02]  /*0230*/  IMAD R4, R5, UR10, R2 ;  /* 0x0000000a05047c24 */ /* 0x001fc4000f8e0202 */
[----:B---3--:R-:W-:-:S08]  /*0240*/  I2FP.F32.S32 R5, UR5 ;  /* 0x0000000500057c45 */ /* 0x008fd00008201400 */
.L_x_39:
[----:B0-----:R-:W0:Y:S01]  /*0250*/  LDC R13, c[0x0][0x3a4] ;  /* 0x0000e900ff0d7b82 */ /* 0x001e220000000800 */
[----:B------:R-:W-:Y:S01]  /*0260*/  IMAD R9, R3, UR10, R2 ;  /* 0x0000000a03097c24 */ /* 0x000fe2000f8e0202 */
[----:B------:R-:W-:Y:S06]  /*0270*/  BSSY.RECONVERGENT B0, `(.L_x_23) ;  /* 0x000001e000007945 */ /* 0x000fec0003800200 */
[----:B------:R-:W-:Y:S01]  /*0280*/  BAR.SYNC.DEFER_BLOCKING 0x0 ;  /* 0x0000000000007b1d */ /* 0x000fe20000010000 */
[----:B0-----:R-:W-:-:S13]  /*0290*/  ISETP.GE.AND P0, PT, R9, R13, PT ;  /* 0x0000000d0900720c */ /* 0x001fda0003f06270 */
[----:B--2345:R-:W-:Y:S05]  /*02a0*/  @P0 BRA `(.L_x_24) ;  /* 0x0000000000680947 */ /* 0x03cfea0003800000 */
[----:B------:R-:W0:Y:S02]  /*02b0*/  LDC.64 R6, c[0x0][0x398] ;  /* 0x0000e600ff067b82 */ /* 0x000e240000000a00 */
[----:B0-----:R-:W-:-:S04]  /*02c0*/  IMAD.WIDE R6, R9, 0x4, R6 ;  /* 0x0000000409067825 */ /* 0x001fc800078e0206 */
[C---:B------:R-:W-:Y:S02]  /*02d0*/  IMAD.WIDE R8, R13.reuse, 0x4, R6 ;  /* 0x000000040d087825 */ /* 0x040fe400078e0206 */
[----:B------:R0:W2:Y:S02]  /*02e0*/  LDG.E R6, desc[UR12][R6.64] ;  /* 0x0000000c06067981 */ /* 0x0000a4000c1e1900 */
[C---:B------:R-:W-:Y:S02]  /*02f0*/  IMAD.WIDE R10, R13.reuse, 0x4, R8 ;  /* 0x000000040d0a7825 */ /* 0x040fe400078e0208 */
[----:B------:R1:W3:Y:S02]  /*0300*/  LDG.E R8, desc[UR12][R8.64] ;  /* 0x0000000c08087981 */ /* 0x0002e4000c1e1900 */
[----:B------:R-:W-:Y:S02]  /*0310*/  IMAD.WIDE R12, R13, 0x4, R10 ;  /* 0x000000040d0c7825 */ /* 0x000fe400078e020a */
[----:B------:R4:W5:Y:S04]  /*0320*/  LDG.E R10, desc[UR12][R10.64] ;  /* 0x0000000c0a0a7981 */ /* 0x000968000c1e1900 */
[----:B------:R4:W5:Y:S01]  /*0330*/  LDG.E R12, desc[UR12][R12.64] ;  /* 0x0000000c0c0c7981 */ /* 0x000962000c1e1900 */
[----:B------:R-:W0:Y:S01]  /*0340*/  S2UR UR8, SR_CgaCtaId ;  /* 0x00000000000879c3 */ /* 0x000e220000008800 */
[----:B------:R-:W-:-:S02]  /*0350*/  UMOV UR5, 0x400 ;  /* 0x0000040000057882 */ /* 0x000fc40000000000 */
[----:B------:R-:W-:Y:S02]  /*0360*/  UIADD3 UR6, UPT, UPT, UR5, 0x200, URZ ;  /* 0x0000020005067890 */ /* 0x000fe4000fffe0ff */
[----:B------:R-:W-:Y:S02]  /*0370*/  UIADD3 UR7, UPT, UPT, UR5, 0x400, URZ ;  /* 0x0000040005077890 */ /* 0x000fe4000fffe0ff */
[----:B0-----:R-:W-:Y:S02]  /*0380*/  ULEA UR9, UR8, UR5, 0x18 ;  /* 0x0000000508097291 */ /* 0x001fe4000f8ec0ff */
[----:B------:R-:W-:Y:S02]  /*0390*/  UIADD3 UR5, UPT, UPT, UR5, 0x600, URZ ;  /* 0x0000060005057890 */ /* 0x000fe4000fffe0ff */
[----:B------:R-:W-:Y:S02]  /*03a0*/  ULEA UR6, UR8, UR6, 0x18 ;  /* 0x0000000608067291 */ /* 0x000fe4000f8ec0ff */
[----:B------:R-:W-:-:S02]  /*03b0*/  ULEA UR7, UR8, UR7, 0x18 ;  /* 0x0000000708077291 */ /* 0x000fc4000f8ec0ff */
[----:B------:R-:W-:Y:S01]  /*03c0*/  ULEA UR5, UR8, UR5, 0x18 ;  /* 0x0000000508057291 */ /* 0x000fe2000f8ec0ff */
[C---:B------:R-:W-:Y:S02]  /*03d0*/  LEA R7, R2.reuse, UR9, 0x2 ;  /* 0x0000000902077c11 */ /* 0x040fe4000f8e10ff */
[C---:B-1----:R-:W-:Y:S02]  /*03e0*/  LEA R9, R2.reuse, UR6, 0x2 ;  /* 0x0000000602097c11 */ /* 0x042fe4000f8e10ff */
[C---:B----4-:R-:W-:Y:S02]  /*03f0*/  LEA R11, R2.reuse, UR7, 0x2 ;  /* 0x00000007020b7c11 */ /* 0x050fe4000f8e10ff */
[----:B------:R-:W-:Y:S01]  /*0400*/  LEA R13, R2, UR5, 0x2 ;  /* 0x00000005020d7c11 */ /* 0x000fe2000f8e10ff */
[----:B--2---:R0:W-:Y:S04]  /*0410*/  STS [R7], R6 ;  /* 0x0000000607007388 */ /* 0x0041e80000000800 */
[----:B---3--:R0:W-:Y:S04]  /*0420*/  STS [R9], R8 ;  /* 0x0000000809007388 */ /* 0x0081e80000000800 */
[----:B-----5:R0:W-:Y:S04]  /*0430*/  STS [R11], R10 ;  /* 0x0000000a0b007388 */ /* 0x0201e80000000800 */
[----:B------:R0:W-:Y:S02]  /*0440*/  STS [R13], R12 ;  /* 0x0000000c0d007388 */ /* 0x0001e40000000800 */
.L_x_24:
[----:B------:R-:W-:Y:S05]  /*0450*/  BSYNC.RECONVERGENT B0 ;  /* 0x0000000000007941 */ /* 0x000fea0003800200 */
.L_x_23:
[----:B------:R-:W1:Y:S01]  /*0460*/  LDCU UR5, c[0x0][0x3a0] ;  /* 0x00007400ff0577ac */ /* 0x000e620008000800 */
[----:B------:R-:W-:Y:S01]  /*0470*/  BSSY.RECONVERGENT B0, `(.L_x_25) ;  /* 0x00000a5000007945 */ /* 0x000fe20003800200 */
[----:B------:R-:W-:Y:S01]  /*0480*/  BAR.SYNC.DEFER_BLOCKING 0x0 ;  /* 0x0000000000007b1d */ /* 0x000fe20000010000 */
[----:B-1----:R-:W-:-:S13]  /*0490*/  ISETP.GE.AND P0, PT, R4, UR5, PT ;  /* 0x0000000504007c0c */ /* 0x002fda000bf06270 */
[----:B------:R-:W-:Y:S05]  /*04a0*/  @P0 BRA `(.L_x_26) ;  /* 0x0000000800840947 */ /* 0x000fea0003800000 */
[----:B0-----:R-:W-:-:S07]  /*04b0*/  MOV R6, R4 ;  /* 0x0000000400067202 */ /* 0x001fce0000000f00 */
.L_x_38:
[----:B0-----:R-:W0:Y:S08]  /*04c0*/  LDC.64 R10, c[0x0][0x388] ;  /* 0x0000e200ff0a7b82 */ /* 0x001e300000000a00 */
[----:B------:R-:W1:Y:S01]  /*04d0*/  LDC.64 R12, c[0x0][0x390] ;  /* 0x0000e400ff0c7b82 */ /* 0x000e620000000a00 */
[----:B0-----:R-:W-:-:S05]  /*04e0*/  IMAD.WIDE R10, R6, 0x4, R10 ;  /* 0x00000004060a7825 */ /* 0x001fca00078e020a */
[----:B-----5:R0:W5:Y:S01]  /*04f0*/  LDG.E R7, desc[UR12][R10.64] ;  /* 0x0000000c0a077981 */ /* 0x020162000c1e1900 */
[----:B-1----:R-:W-:-:S05]  /*0500*/  IMAD.WIDE R12, R6, 0x4, R12 ;  /* 0x00000004060c7825 */ /* 0x002fca00078e020c */
[----:B------:R0:W5:Y:S01]  /*0510*/  LDG.E R8, desc[UR12][R12.64] ;  /* 0x0000000c0c087981 */ /* 0x000162000c1e1900 */
[----:B--234-:R-:W1:Y:S01]  /*0520*/  MUFU.RCP R14, R5 ;  /* 0x00000005000e7308 */ /* 0x01ce620000001000 */
[----:B------:R-:W-:-:S07]  /*0530*/  I2FP.F32.S32 R9, R6 ;  /* 0x0000000600097245 */ /* 0x000fce0000201400 */
[----:B------:R-:W2:Y:S01]  /*0540*/  FCHK P0, R9, R5 ;  /* 0x0000000509007302 */ /* 0x000ea20000000000 */
[----:B-1----:R-:W-:-:S04]  /*0550*/  FFMA R15, -R5, R14, 1 ;  /* 0x3f800000050f7423 */ /* 0x002fc8000000010e */
[----:B------:R-:W-:-:S04]  /*0560*/  FFMA R14, R14, R15, R14 ;  /* 0x0000000f0e0e7223 */ /* 0x000fc8000000000e */
[----:B------:R-:W-:Y:S01]  /*0570*/  FFMA R15, R9, R14, RZ ;  /* 0x0000000e090f7223 */ /* 0x000fe200000000ff */
[----:B------:R-:W-:Y:S03]  /*0580*/  BSSY.RECONVERGENT B1, `(.L_x_27) ;  /* 0x0000007000017945 */ /* 0x000fe60003800200 */
[----:B------:R-:W-:-:S04]  /*0590*/  FFMA R16, -R5, R15, R9 ;  /* 0x0000000f05107223 */ /* 0x000fc80000000109 */
[----:B------:R-:W-:Y:S01]  /*05a0*/  FFMA R16, R14, R16, R15 ;  /* 0x000000100e107223 */ /* 0x000fe2000000000f */
[----:B0-2---:R-:W-:Y:S06]  /*05b0*/  @!P0 BRA `(.L_x_28) ;  /* 0x00000000000c8947 */ /* 0x005fec0003800000 */
[----:B------:R-:W-:-:S07]  /*05c0*/  MOV R10, 0x5e0 ;  /* 0x000005e0000a7802 */ /* 0x000fce0000000f00 */
[----:B-----5:R-:W-:Y:S05]  /*05d0*/  CALL.REL.NOINC `($__internal_1_$__cuda_sm3x_div_rn_noftz_f32_slowpath) ;  /* 0x00000008004c7944 */ /* 0x020fea0003c00000 */
[----:B------:R-:W-:-:S07]  /*05e0*/  IMAD.MOV.U32 R16, RZ, RZ, R9 ;  /* 0x000000ffff107224 */ /* 0x000fce00078e0009 */
.L_x_28:
[----:B------:R-:W-:Y:S05]  /*05f0*/  BSYNC.RECONVERGENT B1 ;  /* 0x0000000000017941 */ /* 0x000fea0003800200 */
.L_x_27:
[----:B------:R-:W0:Y:S01]  /*0600*/  S2R R13, SR_CgaCtaId ;  /* 0x00000000000d7919 */ /* 0x000e220000008800 */
[----:B------:R1:W2:Y:S01]  /*0610*/  F2F.F64.F32 R10, R16 ;  /* 0x00000010000a7310 */ /* 0x0002a20000201800 */
[----:B------:R-:W-:Y:S02]  /*0620*/  HFMA2 R14, -RZ, RZ, 0, 0 ;  /* 0x00000000ff0e7431 */ /* 0x000fe400000001ff */
[----:B------:R-:W-:Y:S01]  /*0630*/  IMAD.MOV.U32 R15, RZ, RZ, 0x40000000 ;  /* 0x40000000ff0f7424 */ /* 0x000fe200078e00ff */
[----:B------:R-:W3:Y:S01]  /*0640*/  LDCU UR6, c[0x0][0x3a0] ;  /* 0x00007400ff0677ac */ /* 0x000ee20008000800 */
[----:B------:R-:W4:Y:S01]  /*0650*/  LDCU UR5, c[0x0][0x3a4] ;  /* 0x00007480ff0577ac */ /* 0x000f220008000800 */
[----:B-1----:R-:W-:-:S03]  /*0660*/  IMAD.MOV.U32 R16, RZ, RZ, RZ ;  /* 0x000000ffff107224 */ /* 0x002fc600078e00ff */
[----:B--2---:R-:W-:Y:S01]  /*0670*/  DFMA R14, R10, R14, -1 ;  /* 0xbff000000a0e742b */ /* 0x004fe2000000000e */
[----:B------:R-:W-:-:S05]  /*0680*/  MOV R10, 0x400 ;  /* 0x00000400000a7802 */ /* 0x000fca0000000f00 */
[----:B------:R1:W2:Y:S01]  /*0690*/  F2F.F32.F64 R9, R14 ;  /* 0x0000000e00097310 */ /* 0x0002a20000301000 */
[C---:B------:R-:W-:Y:S01]  /*06a0*/  VIADD R12, R10.reuse, 0x400 ;  /* 0x000004000a0c7836 */ /* 0x040fe20000000000 */
[C---:B------:R-:W-:Y:S02]  /*06b0*/  IADD3 R11, PT, PT, R10.reuse, 0x200, RZ ;  /* 0x000002000a0b7810 */ /* 0x040fe40007ffe0ff */
[----:B------:R-:W-:Y:S02]  /*06c0*/  IADD3 R18, PT, PT, R10, 0x600, RZ ;  /* 0x000006000a127810 */ /* 0x000fe40007ffe0ff */
[C---:B0-----:R-:W-:Y:S02]  /*06d0*/  LEA R10, R13.reuse, R10, 0x18 ;  /* 0x0000000a0d0a7211 */ /* 0x041fe400078ec0ff */
[C---:B------:R-:W-:Y:S02]  /*06e0*/  LEA R11, R13.reuse, R11, 0x18 ;  /* 0x0000000b0d0b7211 */ /* 0x040fe400078ec0ff */
[----:B------:R-:W-:-:S02]  /*06f0*/  LEA R12, R13, R12, 0x18 ;  /* 0x0000000c0d0c7211 */ /* 0x000fc400078ec0ff */
[----:B-1234-:R-:W-:-:S07]  /*0700*/  LEA R13, R13, R18, 0x18 ;  /* 0x000000120d0d7211 */ /* 0x01efce00078ec0ff */
.L_x_37:
[----:B0-----:R-:W-:Y:S01]  /*0710*/  LEA R17, R3, R16, 0x7 ;  /* 0x0000001003117211 */ /* 0x001fe200078e38ff */
[C---:B------:R-:W-:Y:S01]  /*0720*/  IMAD R18, R16.reuse, 0x4, R11 ;  /* 0x0000000410127824 */ /* 0x040fe200078e020b */
[C---:B------:R-:W-:Y:S01]  /*0730*/  LEA R19, R16.reuse, R10, 0x2 ;  /* 0x0000000a10137211 */ /* 0x040fe200078e10ff */
[C---:B------:R-:W-:Y:S01]  /*0740*/  IMAD R20, R16.reuse, 0x4, R12 ;  /* 0x0000000410147824 */ /* 0x040fe200078e020c */
[----:B------:R-:W-:Y:S02]  /*0750*/  ISETP.GE.AND P0, PT, R17, UR5, PT ;  /* 0x0000000511007c0c */ /* 0x000fe4000bf06270 */
[----:B------:R-:W-:-:S11]  /*0760*/  LEA R21, R16, R13, 0x2 ;  /* 0x0000000d10157211 */ /* 0x000fd600078e10ff */
[----:B-1234-:R-:W-:Y:S05]  /*0770*/  @P0 BRA `(.L_x_29) ;  /* 0x00000000002c0947 */ /* 0x01efea0003800000 */
[----:B------:R-:W-:Y:S01]  /*0780*/  LDS R22, [R18] ;  /* 0x0000000012167984 */ /* 0x000fe20000000800 */
[----:B------:R-:W0:Y:S01]  /*0790*/  LDC.64 R14, c[0x0][0x380] ;  /* 0x0000e000ff0e7b82 */ /* 0x000e220000000a00 */
[----:B------:R-:W-:Y:S02]  /*07a0*/  IMAD R27, R17, UR6, R6 ;  /* 0x00000006111b7c24 */ /* 0x000fe4000f8e0206 */
[----:B------:R-:W1:Y:S04]  /*07b0*/  LDS R24, [R19] ;  /* 0x0000000013187984 */ /* 0x000e680000000800 */
[----:B------:R-:W2:Y:S04]  /*07c0*/  LDS R25, [R20] ;  /* 0x0000000014197984 */ /* 0x000ea80000000800 */
[----:B------:R-:W3:Y:S01]  /*07d0*/  LDS R23, [R21] ;  /* 0x0000000015177984 */ /* 0x000ee20000000800 */
[----:B0-----:R-:W-:-:S04]  /*07e0*/  IMAD.WIDE R14, R27, 0x4, R14 ;  /* 0x000000041b0e7825 */ /* 0x001fc800078e020e */
[----:B-1----:R-:W-:-:S04]  /*07f0*/  FFMA R22, R9, R22, R24 ;  /* 0x0000001609167223 */ /* 0x002fc80000000018 */
[----:B--2--5:R-:W-:-:S04]  /*0800*/  FFMA R25, R7, R25, R22 ;  /* 0x0000001907197223 */ /* 0x024fc80000000016 */
[----:B---3--:R-:W-:-:S05]  /*0810*/  FFMA R23, R8, R23, R25 ;  /* 0x0000001708177223 */ /* 0x008fca0000000019 */
[----:B------:R0:W-:Y:S02]  /*0820*/  STG.E desc[UR12][R14.64], R23 ;  /* 0x000000170e007986 */ /* 0x0001e4000c10190c */
.L_x_29:
[----:B------:R-:W-:-:S05]  /*0830*/  VIADD R27, R17, 0x1 ;  /* 0x00000001111b7836 */ /* 0x000fca0000000000 */
[----:B------:R-:W-:-:S13]  /*0840*/  ISETP.GE.AND P0, PT, R27, UR5, PT ;  /* 0x000000051b007c0c */ /* 0x000fda000bf06270 */
[----:B------:R-:W-:Y:S05]  /*0850*/  @P0 BRA `(.L_x_30) ;  /* 0x00000000002c0947 */ /* 0x000fea0003800000 */
[----:B------:R-:W-:Y:S01]  /*0860*/  LDS R22, [R18+0x4] ;  /* 0x0000040012167984 */ /* 0x000fe20000000800 */
[----:B0-----:R-:W0:Y:S01]  /*0870*/  LDC.64 R14, c[0x0][0x380] ;  /* 0x0000e000ff0e7b82 */ /* 0x001e220000000a00 */
[----:B------:R-:W-:Y:S02]  /*0880*/  IMAD R27, R27, UR6, R6 ;  /* 0x000000061b1b7c24 */ /* 0x000fe4000f8e0206 */
[----:B------:R-:W1:Y:S04]  /*0890*/  LDS R24, [R19+0x4] ;  /* 0x0000040013187984 */ /* 0x000e680000000800 */
[----:B------:R-:W2:Y:S04]  /*08a0*/  LDS R25, [R20+0x4] ;  /* 0x0000040014197984 */ /* 0x000ea80000000800 */
[----:B------:R-:W3:Y:S01]  /*08b0*/  LDS R23, [R21+0x4] ;  /* 0x0000040015177984 */ /* 0x000ee20000000800 */
[----:B0-----:R-:W-:-:S04]  /*08c0*/  IMAD.WIDE R14, R27, 0x4, R14 ;  /* 0x000000041b0e7825 */ /* 0x001fc800078e020e */
[----:B-1----:R-:W-:-:S04]  /*08d0*/  FFMA R22, R9, R22, R24 ;  /* 0x0000001609167223 */ /* 0x002fc80000000018 */
[----:B--2--5:R-:W-:-:S04]  /*08e0*/  FFMA R25, R7, R25, R22 ;  /* 0x0000001907197223 */ /* 0x024fc80000000016 */
[----:B---3--:R-:W-:-:S05]  /*08f0*/  FFMA R23, R8, R23, R25 ;  /* 0x0000001708177223 */ /* 0x008fca0000000019 */
[----:B------:R1:W-:Y:S02]  /*0900*/  STG.E desc[UR12][R14.64], R23 ;  /* 0x000000170e007986 */ /* 0x0003e4000c10190c */
.L_x_30:
[----:B------:R-:W-:-:S04]  /*0910*/  IADD3 R27, PT, PT, R17, 0x2, RZ ;  /* 0x00000002111b7810 */ /* 0x000fc80007ffe0ff */
[----:B------:R-:W-:-:S13]  /*0920*/  ISETP.GE.AND P0, PT, R27, UR5, PT ;  /* 0x000000051b007c0c */ /* 0x000fda000bf06270 */
[----:B------:R-:W-:Y:S05]  /*0930*/  @P0 BRA `(.L_x_31) ;  /* 0x00000000002c0947 */ /* 0x000fea0003800000 */
[----:B------:R-:W-:Y:S01]  /*0940*/  LDS R22, [R18+0x8] ;  /* 0x0000080012167984 */ /* 0x000fe20000000800 */
[----:B01----:R-:W0:Y:S01]  /*0950*/  LDC.64 R14, c[0x0][0x380] ;  /* 0x0000e000ff0e7b82 */ /* 0x003e220000000a00 */
        /* <DEDUP_REMOVED lines=9> */
.L_x_31:
[----:B------:R-:W-:-:S05]  /*09f0*/  VIADD R27, R17, 0x3 ;  /* 0x00000003111b7836 */ /* 0x000fca0000000000 */
[----:B------:R-:W-:-:S13]  /*0a00*/  ISETP.GE.AND P0, PT, R27, UR5, PT ;  /* 0x000000051b007c0c */ /* 0x000fda000bf06270 */
[----:B------:R-:W-:Y:S05]  /*0a10*/  @P0 BRA `(.L_x_32) ;  /* 0x00000000002c0947 */ /* 0x000fea0003800000 */
[----:B------:R-:W-:Y:S01]  /*0a20*/  LDS R22, [R18+0xc] ;  /* 0x00000c0012167984 */ /* 0x000fe20000000800 */
[----:B012---:R-:W0:Y:S01]  /*0a30*/  LDC.64 R14, c[0x0][0x380] ;  /* 0x0000e000ff0e7b82 */ /* 0x007e220000000a00 */
        /* <DEDUP_REMOVED lines=9> */
.L_x_32:
[----:B------:R-:W-:-:S04]  /*0ad0*/  IADD3 R27, PT, PT, R17, 0x4, RZ ;  /* 0x00000004111b7810 */ /* 0x000fc80007ffe0ff */
[----:B------:R-:W-:-:S13]  /*0ae0*/  ISETP.GE.AND P0, PT, R27, UR5, PT ;  /* 0x000000051b007c0c */ /* 0x000fda000bf06270 */
[----:B------:R-:W-:Y:S05]  /*0af0*/  @P0 BRA `(.L_x_33) ;  /* 0x00000000002c0947 */ /* 0x000fea0003800000 */
[----:B------:R-:W-:Y:S01]  /*0b00*/  LDS R22, [R18+0x10] ;  /* 0x0000100012167984 */ /* 0x000fe20000000800 */
[----:B0123--:R-:W0:Y:S01]  /*0b10*/  LDC.64 R14, c[0x0][0x380] ;  /* 0x0000e000ff0e7b82 */ /* 0x00fe220000000a00 */
        /* <DEDUP_REMOVED lines=9> */
.L_x_33:
[----:B------:R-:W-:Y:S01]  /*0bb0*/  VIADD R27, R17, 0x5 ;  /* 0x00000005111b7836 */ /* 0x000fe20000000000 */
[----:B------:R-:W-:-:S04]  /*0bc0*/  IADD3 R16, PT, PT, R16, 0x8, RZ ;  /* 0x0000000810107810 */ /* 0x000fc80007ffe0ff */
[----:B------:R-:W-:-:S13]  /*0bd0*/  ISETP.GE.AND P0, PT, R27, UR5, PT ;  /* 0x000000051b007c0c */ /* 0x000fda000bf06270 */
[----:B------:R-:W-:Y:S05]  /*0be0*/  @P0 BRA `(.L_x_34) ;  /* 0x00000000002c0947 */ /* 0x000fea0003800000 */
[----:B------:R-:W-:Y:S01]  /*0bf0*/  LDS R22, [R18+0x14] ;  /* 0x0000140012167984 */ /* 0x000fe20000000800 */
[----:B01234-:R-:W0:Y:S01]  /*0c00*/  LDC.64 R14, c[0x0][0x380] ;  /* 0x0000e000ff0e7b82 */ /* 0x01fe220000000a00 */
        /* <DEDUP_REMOVED lines=9> */
.L_x_34:
[C---:B------:R-:W-:Y:S01]  /*0ca0*/  VIADD R27, R17.reuse, 0x6 ;  /* 0x00000006111b7836 */ /* 0x040fe20000000000 */
[----:B------:R-:W-:Y:S02]  /*0cb0*/  IADD3 R17, PT, PT, R17, 0x7, RZ ;  /* 0x0000000711117810 */ /* 0x000fe40007ffe0ff */
[----:B------:R-:W-:Y:S02]  /*0cc0*/  ISETP.NE.AND P2, PT, R16, 0x80, PT ;  /* 0x000000801000780c */ /* 0x000fe40003f45270 */
[----:B------:R-:W-:Y:S02]  /*0cd0*/  ISETP.GE.AND P0, PT, R27, UR5, PT ;  /* 0x000000051b007c0c */ /* 0x000fe4000bf06270 */
[----:B------:R-:W-:-:S11]  /*0ce0*/  ISETP.GE.AND P1, PT, R17, UR5, PT ;  /* 0x0000000511007c0c */ /* 0x000fd6000bf26270 */
        /* <DEDUP_REMOVED lines=12> */
.L_x_35:
        /* <DEDUP_REMOVED lines=12> */
.L_x_36:
[----:B------:R-:W-:Y:S05]  /*0e70*/  @P2 BRA `(.L_x_37) ;  /* 0xfffffff800242947 */ /* 0x000fea000383ffff */
[----:B------:R-:W1:Y:S01]  /*0e80*/  LDCU UR5, c[0x0][0x3a0] ;  /* 0x00007400ff0577ac */ /* 0x000e620008000800 */
[----:B------:R-:W-:-:S05]  /*0e90*/  VIADD R6, R6, UR4 ;  /* 0x0000000406067c36 */ /* 0x000fca0008000000 */
[----:B-1----:R-:W-:-:S13]  /*0ea0*/  ISETP.GE.AND P0, PT, R6, UR5, PT ;  /* 0x0000000506007c0c */ /* 0x002fda000bf06270 */
[----:B------:R-:W-:Y:S05]  /*0eb0*/  @!P0 BRA `(.L_x_38) ;  /* 0xfffffff400808947 */ /* 0x000fea000383ffff */
.L_x_26:
[----:B------:R-:W-:Y:S05]  /*0ec0*/  BSYNC.RECONVERGENT B0 ;  /* 0x0000000000007941 */ /* 0x000fea0003800200 */
.L_x_25:
[----:B------:R-:W-:-:S04]  /*0ed0*/  IADD3 R3, PT, PT, R3, 0x1, RZ ;  /* 0x0000000103037810 */ /* 0x000fc80007ffe0ff */
[----:B------:R-:W-:-:S13]  /*0ee0*/  ISETP.NE.AND P0, PT, R3, R0, PT ;  /* 0x000000000300720c */ /* 0x000fda0003f05270 */
[----:B------:R-:W-:Y:S05]  /*0ef0*/  @P0 BRA `(.L_x_39) ;  /* 0xfffffff000d40947 */ /* 0x000fea000383ffff */
[----:B------:R-:W-:Y:S05]  /*0f00*/  EXIT ;  /* 0x000000000000794d */ /* 0x000fea0003800000 */
        .weak           $__internal_1_$__cuda_sm3x_div_rn_noftz_f32_slowpath
        .type           $__internal_1_$__cuda_sm3x_div_rn_noftz_f32_slowpath,@function
        .size           $__internal_1_$__cuda_sm3x_div_rn_noftz_f32_slowpath,(.L_x_68 - $__internal_1_$__cuda_sm3x_div_rn_noftz_f32_slowpath)
$__internal_1_$__cuda_sm3x_div_rn_noftz_f32_slowpath:
[----:B------:R-:W-:Y:S01]  /*0f10*/  SHF.R.U32.HI R12, RZ, 0x17, R5 ;  /* 0x00000017ff0c7819 */ /* 0x000fe20000011605 */
[----:B------:R-:W-:Y:S01]  /*0f20*/  BSSY.RECONVERGENT B2, `(.L_x_40) ;  /* 0x0000064000027945 */ /* 0x000fe20003800200 */
[--C-:B------:R-:W-:Y:S01]  /*0f30*/  SHF.R.U32.HI R11, RZ, 0x17, R9.reuse ;  /* 0x00000017ff0b7819 */ /* 0x100fe20000011609 */
[----:B------:R-:W-:Y:S01]  /*0f40*/  IMAD.MOV.U32 R13, RZ, RZ, R9 ;  /* 0x000000ffff0d7224 */ /* 0x000fe200078e0009 */
[----:B------:R-:W-:Y:S02]  /*0f50*/  LOP3.LUT R12, R12, 0xff, RZ, 0xc0, !PT ;  /* 0x000000ff0c0c7812 */ /* 0x000fe400078ec0ff */
[----:B------:R-:W-:Y:S02]  /*0f60*/  LOP3.LUT R17, R11, 0xff, RZ, 0xc0, !PT ;  /* 0x000000ff0b117812 */ /* 0x000fe400078ec0ff */
[----:B------:R-:W-:Y:S01]  /*0f70*/  MOV R14, R5 ;  /* 0x00000005000e7202 */ /* 0x000fe20000000f00 */
[----:B------:R-:W-:Y:S01]  /*0f80*/  VIADD R15, R12, 0xffffffff ;  /* 0xffffffff0c0f7836 */ /* 0x000fe20000000000 */
[----:B------:R-:W-:-:S04]  /*0f90*/  IADD3 R16, PT, PT, R17, -0x1, RZ ;  /* 0xffffffff11107810 */ /* 0x000fc80007ffe0ff */
[----:B------:R-:W-:-:S04]  /*0fa0*/  ISETP.GT.U32.AND P0, PT, R15, 0xfd, PT ;  /* 0x000000fd0f00780c */ /* 0x000fc80003f04070 */
[----:B------:R-:W-:-:S13]  /*0fb0*/  ISETP.GT.U32.OR P0, PT, R16, 0xfd, P0 ;  /* 0x000000fd1000780c */ /* 0x000fda0000704470 */
[----:B------:R-:W-:Y:S01]  /*0fc0*/  @!P0 IMAD.MOV.U32 R11, RZ, RZ, RZ ;  /* 0x000000ffff0b8224 */ /* 0x000fe200078e00ff */
[----:B------:R-:W-:Y:S06]  /*0fd0*/  @!P0 BRA `(.L_x_41) ;  /* 0x00000000005c8947 */ /* 0x000fec0003800000 */
[----:B------:R-:W-:Y:S02]  /*0fe0*/  FSETP.GTU.FTZ.AND P1, PT, |R5|, +INF , PT ;  /* 0x7f8000000500780b */ /* 0x000fe40003f3c200 */
[----:B------:R-:W-:-:S04]  /*0ff0*/  FSETP.GTU.FTZ.AND P0, PT, |R9|, +INF , PT ;  /* 0x7f8000000900780b */ /* 0x000fc80003f1c200 */
[----:B------:R-:W-:-:S13]  /*1000*/  PLOP3.LUT P0, PT, P0, P1, PT, 0xf8, 0x8f ;  /* 0x00000000008f781c */ /* 0x000fda0000703f70 */
[----:B------:R-:W-:Y:S05]  /*1010*/  @P0 BRA `(.L_x_42) ;  /* 0x00000004004c0947 */ /* 0x000fea0003800000 */
[----:B------:R-:W-:-:S13]  /*1020*/  LOP3.LUT P0, RZ, R14, 0x7fffffff, R13, 0xc8, !PT ;  /* 0x7fffffff0eff7812 */ /* 0x000fda000780c80d */
[----:B------:R-:W-:Y:S05]  /*1030*/  @!P0 BRA `(.L_x_43) ;  /* 0x00000004003c8947 */ /* 0x000fea0003800000 */
[----:B------:R-:W-:Y:S02]  /*1040*/  FSETP.NEU.FTZ.AND P2, PT, |R9|, +INF , PT ;  /* 0x7f8000000900780b */ /* 0x000fe40003f5d200 */
        /* <DEDUP_REMOVED lines=12> */
[----:B------:R-:W-:Y:S02]  /*1110*/  @!P0 IMAD.MOV.U32 R11, RZ, RZ, -0x40 ;  /* 0xffffffc0ff0b8424 */ /* 0x000fe400078e00ff */
[----:B------:R-:W-:Y:S01]  /*1120*/  @!P0 FFMA R13, R9, 1.84467440737095516160e+19, RZ ;  /* 0x5f800000090d8823 */ /* 0x000fe200000000ff */
[----:B------:R-:W-:Y:S02]  /*1130*/  @!P1 FFMA R14, R5, 1.84467440737095516160e+19, RZ ;  /* 0x5f800000050e9823 */ /* 0x000fe400000000ff */
[----:B------:R-:W-:-:S07]  /*1140*/  @!P1 IADD3 R11, PT, PT, R11, 0x40, RZ ;  /* 0x000000400b0b9810 */ /* 0x000fce0007ffe0ff */
.L_x_41:
[----:B------:R-:W-:Y:S01]  /*1150*/  LEA R9, R12, 0xc0800000, 0x17 ;  /* 0xc08000000c097811 */ /* 0x000fe200078eb8ff */
[----:B------:R-:W-:Y:S04]  /*1160*/  BSSY.RECONVERGENT B3, `(.L_x_46) ;  /* 0x0000036000037945 */ /* 0x000fe80003800200 */
[----:B------:R-:W-:Y:S01]  /*1170*/  IMAD.IADD R15, R14, 0x1, -R9 ;  /* 0x000000010e0f7824 */ /* 0x000fe200078e0a09 */
[----:B------:R-:W-:-:S03]  /*1180*/  IADD3 R14, PT, PT, R17, -0x7f, RZ ;  /* 0xffffff81110e7810 */ /* 0x000fc60007ffe0ff */
[----:B------:R-:W0:Y:S01]  /*1190*/  MUFU.RCP R16, R15 ;  /* 0x0000000f00107308 */ /* 0x000e220000001000 */
[----:B------:R-:W-:Y:S01]  /*11a0*/  FADD.FTZ R18, -R15, -RZ ;  /* 0x800000ff0f127221 */ /* 0x000fe20000010100 */
[C---:B------:R-:W-:Y:S01]  /*11b0*/  IMAD R9, R14.reuse, -0x800000, R13 ;  /* 0xff8000000e097824 */ /* 0x040fe200078e020d */
[----:B------:R-:W-:-:S05]  /*11c0*/  IADD3 R14, PT, PT, R14, 0x7f, -R12 ;  /* 0x0000007f0e0e7810 */ /* 0x000fca0007ffe80c */
[----:B------:R-:W-:Y:S02]  /*11d0*/  IMAD.IADD R14, R14, 0x1, R11 ;  /* 0x000000010e0e7824 */ /* 0x000fe400078e020b */
        /* <DEDUP_REMOVED lines=8> */
[----:B------:R-:W-:-:S04]  /*1260*/  LOP3.LUT R12, R12, 0xff, RZ, 0xc0, !PT ;  /* 0x000000ff0c0c7812 */ /* 0x000fc800078ec0ff */
[----:B------:R-:W-:-:S05]  /*1270*/  IADD3 R15, PT, PT, R12, R14, RZ ;  /* 0x0000000e0c0f7210 */ /* 0x000fca0007ffe0ff */
[----:B------:R-:W-:-:S05]  /*1280*/  VIADD R11, R15, 0xffffffff ;  /* 0xffffffff0f0b7836 */ /* 0x000fca0000000000 */
        /* <DEDUP_REMOVED lines=9> */
[CCC-:B------:R-:W-:Y:S01]  /*1320*/  FFMA.RZ R11, R20.reuse, R18.reuse, R17.reuse ;  /* 0x00000012140b7223 */ /* 0x1c0fe2000000c011 */
[C---:B------:R-:W-:Y:S01]  /*1330*/  IADD3 R14, PT, PT, R15.reuse, 0x20, RZ ;  /* 0x000000200f0e7810 */ /* 0x040fe20007ffe0ff */
[CCC-:B------:R-:W-:Y:S01]  /*1340*/  FFMA.RM R12, R20.reuse, R18.reuse, R17.reuse ;  /* 0x00000012140c7223 */ /* 0x1c0fe20000004011 */
[----:B------:R-:W-:Y:S02]  /*1350*/  ISETP.NE.AND P2, PT, R15, RZ, PT ;  /* 0x000000ff0f00720c */ /* 0x000fe40003f45270 */
[----:B------:R-:W-:Y:S01]  /*1360*/  LOP3.LUT R13, R11, 0x7fffff, RZ, 0xc0, !PT ;  /* 0x007fffff0b0d7812 */ /* 0x000fe200078ec0ff */
[----:B------:R-:W-:Y:S01]  /*1370*/  FFMA.RP R11, R20, R18, R17 ;  /* 0x00000012140b7223 */ /* 0x000fe20000008011 */
[----:B------:R-:W-:Y:S01]  /*1380*/  ISETP.NE.AND P1, PT, R15, RZ, PT ;  /* 0x000000ff0f00720c */ /* 0x000fe20003f25270 */
[----:B------:R-:W-:Y:S01]  /*1390*/  IMAD.MOV R15, RZ, RZ, -R15 ;  /* 0x000000ffff0f7224 */ /* 0x000fe200078e0a0f */
[----:B------:R-:W-:Y:S02]  /*13a0*/  LOP3.LUT R13, R13, 0x800000, RZ, 0xfc, !PT ;  /* 0x008000000d0d7812 */ /* 0x000fe400078efcff */
[----:B------:R-:W-:-:S02]  /*13b0*/  FSETP.NEU.FTZ.AND P0, PT, R11, R12, PT ;  /* 0x0000000c0b00720b */ /* 0x000fc40003f1d000 */
[----:B------:R-:W-:Y:S02]  /*13c0*/  SHF.L.U32 R14, R13, R14, RZ ;  /* 0x0000000e0d0e7219 */ /* 0x000fe400000006ff */
[----:B------:R-:W-:Y:S02]  /*13d0*/  SEL R12, R15, RZ, P2 ;  /* 0x000000ff0f0c7207 */ /* 0x000fe40001000000 */
[----:B------:R-:W-:Y:S02]  /*13e0*/  ISETP.NE.AND P1, PT, R14, RZ, P1 ;  /* 0x000000ff0e00720c */ /* 0x000fe40000f25270 */
[----:B------:R-:W-:Y:S02]  /*13f0*/  SHF.R.U32.HI R12, RZ, R12, R13 ;  /* 0x0000000cff0c7219 */ /* 0x000fe4000001160d */
[----:B------:R-:W-:Y:S02]  /*1400*/  PLOP3.LUT P0, PT, P0, P1, PT, 0xf8, 0x8f ;  /* 0x00000000008f781c */ /* 0x000fe40000703f70 */
[----:B------:R-:W-:-:S02]  /*1410*/  SHF.R.U32.HI R14, RZ, 0x1, R12 ;  /* 0x00000001ff0e7819 */ /* 0x000fc4000001160c */
[----:B------:R-:W-:-:S04]  /*1420*/  SEL R11, RZ, 0x1, !P0 ;  /* 0x00000001ff0b7807 */ /* 0x000fc80004000000 */
[----:B------:R-:W-:-:S04]  /*1430*/  LOP3.LUT R11, R11, 0x1, R14, 0xf8, !PT ;  /* 0x000000010b0b7812 */ /* 0x000fc800078ef80e */
[----:B------:R-:W-:-:S04]  /*1440*/  LOP3.LUT R11, R11, R12, RZ, 0xc0, !PT ;  /* 0x0000000c0b0b7212 */ /* 0x000fc800078ec0ff */
[----:B------:R-:W-:-:S04]  /*1450*/  IADD3 R14, PT, PT, R14, R11, RZ ;  /* 0x0000000b0e0e7210 */ /* 0x000fc80007ffe0ff */
[----:B------:R-:W-:Y:S01]  /*1460*/  LOP3.LUT R9, R14, R9, RZ, 0xfc, !PT ;  /* 0x000000090e097212 */ /* 0x000fe200078efcff */
[----:B------:R-:W-:Y:S06]  /*1470*/  BRA `(.L_x_49) ;  /* 0x0000000000107947 */ /* 0x000fec0003800000 */
.L_x_48:
[----:B------:R-:W-:-:S04]  /*1480*/  LOP3.LUT R9, R9, 0x80000000, RZ, 0xc0, !PT ;  /* 0x8000000009097812 */ /* 0x000fc800078ec0ff */
[----:B------:R-:W-:Y:S01]  /*1490*/  LOP3.LUT R9, R9, 0x7f800000, RZ, 0xfc, !PT ;  /* 0x7f80000009097812 */ /* 0x000fe200078efcff */
[----:B------:R-:W-:Y:S06]  /*14a0*/  BRA `(.L_x_49) ;  /* 0x0000000000047947 */ /* 0x000fec0003800000 */
.L_x_47:
[----:B------:R-:W-:-:S07]  /*14b0*/  IMAD R9, R14, 0x800000, R9 ;  /* 0x008000000e097824 */ /* 0x000fce00078e0209 */
.L_x_49:
[----:B------:R-:W-:Y:S05]  /*14c0*/  BSYNC.RECONVERGENT B3 ;  /* 0x0000000000037941 */ /* 0x000fea0003800200 */
.L_x_46:
[----:B------:R-:W-:Y:S05]  /*14d0*/  BRA `(.L_x_50) ;  /* 0x0000000000207947 */ /* 0x000fea0003800000 */
.L_x_45:
[----:B------:R-:W-:-:S04]  /*14e0*/  LOP3.LUT R9, R14, 0x80000000, R13, 0x48, !PT ;  /* 0x800000000e097812 */ /* 0x000fc800078e480d */
[----:B------:R-:W-:Y:S01]  /*14f0*/  LOP3.LUT R9, R9, 0x7f800000, RZ, 0xfc, !PT ;  /* 0x7f80000009097812 */ /* 0x000fe200078efcff */
[----:B------:R-:W-:Y:S06]  /*1500*/  BRA `(.L_x_50) ;  /* 0x0000000000147947 */ /* 0x000fec0003800000 */
.L_x_44:
[----:B------:R-:W-:Y:S01]  /*1510*/  LOP3.LUT R9, R14, 0x80000000, R13, 0x48, !PT ;  /* 0x800000000e097812 */ /* 0x000fe200078e480d */
[----:B------:R-:W-:Y:S06]  /*1520*/  BRA `(.L_x_50) ;  /* 0x00000000000c7947 */ /* 0x000fec0003800000 */
.L_x_43:
[----:B------:R-:W0:Y:S01]  /*1530*/  MUFU.RSQ R9, -QNAN ;  /* 0xffc0000000097908 */ /* 0x000e220000001400 */
[----:B------:R-:W-:Y:S05]  /*1540*/  BRA `(.L_x_50) ;  /* 0x0000000000047947 */ /* 0x000fea0003800000 */
.L_x_42:
[----:B------:R-:W-:-:S07]  /*1550*/  FADD.FTZ R9, R9, R5 ;  /* 0x0000000509097221 */ /* 0x000fce0000010000 */
.L_x_50:
[----:B------:R-:W-:Y:S05]  /*1560*/  BSYNC.RECONVERGENT B2 ;  /* 0x0000000000027941 */ /* 0x000fea0003800200 */
.L_x_40:
[----:B------:R-:W-:-:S04]  /*1570*/  HFMA2 R11, -RZ, RZ, 0, 0 ;  /* 0x00000000ff0b7431 */ /* 0x000fc800000001ff */
[----:B0-----:R-:W-:Y:S05]  /*1580*/  RET.REL.NODEC R10 `(_Z18eval_pointing_1matPfS_S_S_ii) ;  /* 0xffffffe80a9c7950 */ /* 0x001fea0003c3ffff */
.L_x_51:
        /* <DEDUP_REMOVED lines=15> */
.L_x_68:


//--------------------- .text._Z10eval_gaussPfS_S_iifff --------------------------
	.section	.text._Z10eval_gaussPfS_S_iifff,"ax",@progbits
	.align	128
        .global         _Z10eval_gaussPfS_S_iifff
        .type           _Z10eval_gaussPfS_S_iifff,@function
        .size           _Z10eval_gaussPfS_S_iifff,(.L_x_69 - _Z10eval_gaussPfS_S_iifff)
        .other          _Z10eval_gaussPfS_S_iifff,@"STO_CUDA_ENTRY STV_DEFAULT"
_Z10eval_gaussPfS_S_iifff:
.text._Z10eval_gaussPfS_S_iifff:
[----:B------:R-:W-:Y:S08]  /*0000*/  LDC R1, c[0x0][0x37c] ;  /* 0x0000df00ff017b82 */ /* 0x000ff00000000800 */
[----:B------:R-:W0:Y:S02]  /*0010*/  LDC R0, c[0x0][0x39c] ;  /* 0x0000e700ff007b82 */ /* 0x000e240000000800 */
[----:B0-----:R-:W-:-:S13]  /*0020*/  ISETP.GE.AND P0, PT, R0, 0x1, PT ;  /* 0x000000010000780c */ /* 0x001fda0003f06270 */
[----:B------:R-:W-:Y:S05]  /*0030*/  @!P0 EXIT ;  /* 0x000000000000894d */ /* 0x000fea0003800000 */
[----:B------:R-:W0:Y:S01]  /*0040*/  LDCU UR4, c[0x0][0x3a8] ;  /* 0x00007500ff0477ac */ /* 0x000e220008000800 */
[----:B------:R-:W-:Y:S01]  /*0050*/  IMAD.MOV.U32 R2, RZ, RZ, 0x1 ;  /* 0x00000001ff027424 */ /* 0x000fe200078e00ff */
[----:B------:R-:W1:Y:S01]  /*0060*/  S2UR UR5, SR_CTAID.X ;  /* 0x00000000000579c3 */ /* 0x000e620000002500 */
[----:B------:R-:W2:Y:S01]  /*0070*/  LDCU UR6, c[0x0][0x360] ;  /* 0x00006c00ff0677ac */ /* 0x000ea20008000800 */
[----:B0-----:R-:W0:Y:S08]  /*0080*/  F2F.F64.F32 R6, UR4 ;  /* 0x0000000400067d10 */ /* 0x001e300008201800 */
[----:B0-----:R-:W0:Y:S02]  /*0090*/  MUFU.RCP64H R3, R7 ;  /* 0x0000000700037308 */ /* 0x001e240000001800 */
[----:B0-----:R-:W-:-:S08]  /*00a0*/  DFMA R4, -R6, R2, 1 ;  /* 0x3ff000000604742b */ /* 0x001fd00000000102 */
[----:B------:R-:W-:-:S08]  /*00b0*/  DFMA R4, R4, R4, R4 ;  /* 0x000000040404722b */ /* 0x000fd00000000004 */
[----:B------:R-:W-:-:S08]  /*00c0*/  DFMA R4, R2, R4, R2 ;  /* 0x000000040204722b */ /* 0x000fd00000000002 */
[----:B------:R-:W-:-:S08]  /*00d0*/  DFMA R2, -R6, R4, 1 ;  /* 0x3ff000000602742b */ /* 0x000fd00000000104 */
[----:B------:R-:W-:-:S08]  /*00e0*/  DFMA R2, R4, R2, R4 ;  /* 0x000000020402722b */ /* 0x000fd00000000004 */
[----:B------:R-:W-:-:S08]  /*00f0*/  DMUL R4, R2, -0.5 ;  /* 0xbfe0000002047828 */ /* 0x000fd00000000000 */
[----:B------:R-:W-:-:S08]  /*0100*/  DFMA R8, -R6, R4, -0.5 ;  /* 0xbfe000000608742b */ /* 0x000fd00000000104 */
[----:B------:R-:W-:-:S10]  /*0110*/  DFMA R2, R2, R8, R4 ;  /* 0x000000080202722b */ /* 0x000fd40000000004 */
[----:B------:R-:W-:-:S05]  /*0120*/  FFMA R0, RZ, R7, R3 ;  /* 0x00000007ff007223 */ /* 0x000fca0000000003 */
[----:B------:R-:W-:-:S13]  /*0130*/  FSETP.GT.AND P0, PT, |R0|, 1.469367938527859385e-39, PT ;  /* 0x001000000000780b */ /* 0x000fda0003f04200 */
[----:B-12---:R-:W-:Y:S05]  /*0140*/  @P0 BRA `(.L_x_52) ;  /* 0x0000000000200947 */ /* 0x006fea0003800000 */
[----:B------:R-:W-:Y:S01]  /*0150*/  IMAD.MOV.U32 R10, RZ, RZ, RZ ;  /* 0x000000ffff0a7224 */ /* 0x000fe200078e00ff */
[----:B------:R-:W-:Y:S01]  /*0160*/  MOV R0, 0x1b0 ;  /* 0x000001b000007802 */ /* 0x000fe20000000f00 */
[----:B------:R-:W-:Y:S02]  /*0170*/  IMAD.MOV.U32 R11, RZ, RZ, -0x40200000 ;  /* 0xbfe00000ff0b7424 */ /* 0x000fe400078e00ff */
[----:B------:R-:W-:Y:S02]  /*0180*/  IMAD.MOV.U32 R4, RZ, RZ, R6 ;  /* 0x000000ffff047224 */ /* 0x000fe400078e0006 */
[----:B------:R-:W-:-:S07]  /*0190*/  IMAD.MOV.U32 R5, RZ, RZ, R7 ;  /* 0x000000ffff057224 */ /* 0x000fce00078e0007 */
[----:B------:R-:W-:Y:S05]  /*01a0*/  CALL.REL.NOINC `($__internal_2_$__cuda_sm20_div_rn_f64_full) ;  /* 0x0000000000f87944 */ /* 0x000fea0003c00000 */
[----:B------:R-:W-:Y:S01]  /*01b0*/  MOV R2, R4 ;  /* 0x0000000400027202 */ /* 0x000fe20000000f00 */
[----:B------:R-:W-:-:S07]  /*01c0*/  IMAD.MOV.U32 R3, RZ, RZ, R5 ;  /* 0x000000ffff037224 */ /* 0x000fce00078e0005 */
.L_x_52:
[----:B------:R-:W0:Y:S01]  /*01d0*/  MUFU.RCP64H R5, R7 ;  /* 0x0000000700057308 */ /* 0x000e220000001800 */
[----:B------:R-:W-:Y:S01]  /*01e0*/  IMAD.MOV.U32 R4, RZ, RZ, 0x1 ;  /* 0x00000001ff047424 */ /* 0x000fe200078e00ff */
[----:B------:R-:W-:-:S05]  /*01f0*/  FSETP.GEU.AND P1, PT, |R3|, 6.5827683646048100446e-37, PT ;  /* 0x036000000300780b */ /* 0x000fca0003f2e200 */
[----:B0-----:R-:W-:-:S08]  /*0200*/  DFMA R8, -R6, R4, 1 ;  /* 0x3ff000000608742b */ /* 0x001fd00000000104 */
[----:B------:R-:W-:-:S08]  /*0210*/  DFMA R8, R8, R8, R8 ;  /* 0x000000080808722b */ /* 0x000fd00000000008 */
[----:B------:R-:W-:-:S08]  /*0220*/  DFMA R8, R4, R8, R4 ;  /* 0x000000080408722b */ /* 0x000fd00000000004 */
[----:B------:R-:W-:-:S08]  /*0230*/  DFMA R4, -R6, R8, 1 ;  /* 0x3ff000000604742b */ /* 0x000fd00000000108 */
[----:B------:R-:W-:-:S08]  /*0240*/  DFMA R10, R8, R4, R8 ;  /* 0x00000004080a722b */ /* 0x000fd00000000008 */
[----:B------:R-:W-:-:S08]  /*0250*/  DMUL R4, R10, R2 ;  /* 0x000000020a047228 */ /* 0x000fd00000000000 */
[----:B------:R-:W-:-:S08]  /*0260*/  DFMA R8, -R6, R4, R2 ;  /* 0x000000040608722b */ /* 0x000fd00000000102 */
[----:B------:R-:W-:-:S10]  /*0270*/  DFMA R4, R10, R8, R4 ;  /* 0x000000080a04722b */ /* 0x000fd40000000004 */
[----:B------:R-:W-:-:S05]  /*0280*/  FFMA R0, RZ, R7, R5 ;  /* 0x00000007ff007223 */ /* 0x000fca0000000005 */
[----:B------:R-:W-:-:S13]  /*0290*/  FSETP.GT.AND P0, PT, |R0|, 1.469367938527859385e-39, PT ;  /* 0x001000000000780b */ /* 0x000fda0003f04200 */
[----:B------:R-:W-:Y:S05]  /*02a0*/  @P0 BRA P1, `(.L_x_53) ;  /* 0x0000000000180947 */ /* 0x000fea0000800000 */
[----:B------:R-:W-:Y:S01]  /*02b0*/  IMAD.MOV.U32 R10, RZ, RZ, R2 ;  /* 0x000000ffff0a7224 */ /* 0x000fe200078e0002 */
[----:B------:R-:W-:Y:S01]  /*02c0*/  MOV R4, R6 ;  /* 0x0000000600047202 */ /* 0x000fe20000000f00 */
[----:B------:R-:W-:Y:S01]  /*02d0*/  IMAD.MOV.U32 R11, RZ, RZ, R3 ;  /* 0x000000ffff0b7224 */ /* 0x000fe200078e0003 */
[----:B------:R-:W-:Y:S01]  /*02e0*/  MOV R0, 0x310 ;  /* 0x0000031000007802 */ /* 0x000fe20000000f00 */
[----:B------:R-:W-:-:S07]  /*02f0*/  IMAD.MOV.U32 R5, RZ, RZ, R7 ;  /* 0x000000ffff057224 */ /* 0x000fce00078e0007 */
[----:B------:R-:W-:Y:S05]  /*0300*/  CALL.REL.NOINC `($__internal_2_$__cuda_sm20_div_rn_f64_full) ;  /* 0x0000000000a07944 */ /* 0x000fea0003c00000 */
.L_x_53:
[----:B------:R-:W0:Y:S01]  /*0310*/  S2R R16, SR_TID.X ;  /* 0x0000000000107919 */ /* 0x000e220000002100 */
[----:B------:R-:W1:Y:S01]  /*0320*/  LDC R0, c[0x0][0x39c] ;  /* 0x0000e700ff007b82 */ /* 0x000e620000000800 */
[----:B------:R2:W3:Y:S01]  /*0330*/  F2F.F32.F64 R4, R4 ;  /* 0x0000000400047310 */ /* 0x0004e20000301000 */
[----:B------:R-:W4:Y:S01]  /*0340*/  LDCU.64 UR8, c[0x0][0x358] ;  /* 0x00006b00ff0877ac */ /* 0x000f220008000a00 */
[----:B------:R-:W0:Y:S05]  /*0350*/  LDCU.64 UR10, c[0x0][0x3a0] ;  /* 0x00007400ff0a77ac */ /* 0x000e2a0008000a00 */
[----:B------:R-:W0:Y:S01]  /*0360*/  LDC.64 R2, c[0x0][0x390] ;  /* 0x0000e400ff027b82 */ /* 0x000e220000000a00 */
[----:B------:R-:W-:-:S07]  /*0370*/  UMOV UR4, URZ ;  /* 0x000000ff00047c82 */ /* 0x000fce0008000000 */
[----:B------:R-:W0:Y:S08]  /*0380*/  LDC.64 R6, c[0x0][0x380] ;  /* 0x0000e000ff067b82 */ /* 0x000e300000000a00 */
[----:B--234-:R-:W0:Y:S02]  /*0390*/  LDC.64 R8, c[0x0][0x388] ;  /* 0x0000e200ff087b82 */ /* 0x01ce240000000a00 */
.L_x_56:
[----:B0-----:R-:W-:Y:S01]  /*03a0*/  VIADD R5, R16, UR4 ;  /* 0x0000000410057c36 */ /* 0x001fe20008000000 */
[----:B------:R-:W-:Y:S01]  /*03b0*/  UIADD3 UR4, UPT, UPT, UR6, UR4, URZ ;  /* 0x0000000406047290 */ /* 0x000fe2000fffe0ff */
[----:B------:R-:W-:Y:S03]  /*03c0*/  BSSY.RECONVERGENT B0, `(.L_x_54) ;  /* 0x000001a000007945 */ /* 0x000fe60003800200 */
[----:B-1----:R-:W-:Y:S02]  /*03d0*/  ISETP.GE.AND P0, PT, R5, R0, PT ;  /* 0x000000000500720c */ /* 0x002fe40003f06270 */
[----:B------:R-:W-:-:S11]  /*03e0*/  ISETP.LE.AND P1, PT, R0, UR4, PT ;  /* 0x0000000400007c0c */ /* 0x000fd6000bf23270 */
[----:B------:R-:W-:Y:S05]  /*03f0*/  @P0 BRA `(.L_x_55) ;  /* 0x0000000000580947 */ /* 0x000fea0003800000 */
[----:B------:R-:W-:-:S04]  /*0400*/  IMAD R5, R0, UR5, R5 ;  /* 0x0000000500057c24 */ /* 0x000fc8000f8e0205 */
[----:B------:R-:W-:-:S04]  /*0410*/  IMAD.WIDE.U32 R12, R5, 0x4, R2 ;  /* 0x00000004050c7825 */ /* 0x000fc800078e0002 */
[----:B------:R-:W-:Y:S02]  /*0420*/  IMAD.WIDE.U32 R10, R5, 0x4, R8 ;  /* 0x00000004050a7825 */ /* 0x000fe400078e0008 */
[----:B------:R-:W2:Y:S04]  /*0430*/  LDG.E R12, desc[UR8][R12.64] ;  /* 0x000000080c0c7981 */ /* 0x000ea8000c1e1900 */
[----:B------:R-:W3:Y:S01]  /*0440*/  LDG.E R10, desc[UR8][R10.64] ;  /* 0x000000080a0a7981 */ /* 0x000ee2000c1e1900 */
[----:B------:R-:W-:Y:S02]  /*0450*/  IMAD.MOV.U32 R17, RZ, RZ, 0x437c0000 ;  /* 0x437c0000ff117424 */ /* 0x000fe400078e00ff */
[----:B--2---:R-:W-:Y:S01]  /*0460*/  FADD R15, R12, -UR11 ;  /* 0x8000000b0c0f7e21 */ /* 0x004fe20008000000 */
[----:B---3--:R-:W-:-:S03]  /*0470*/  FADD R14, R10, -UR10 ;  /* 0x8000000a0a0e7e21 */ /* 0x008fc60008000000 */
[----:B------:R-:W-:Y:S01]  /*0480*/  FMUL R15, R15, R15 ;  /* 0x0000000f0f0f7220 */ /* 0x000fe20000400000 */
[----:B------:R-:W-:-:S04]  /*0490*/  IMAD.WIDE.U32 R10, R5, 0x4, R6 ;  /* 0x00000004050a7825 */ /* 0x000fc800078e0006 */
[----:B------:R-:W-:Y:S01]  /*04a0*/  FFMA R15, R14, R14, R15 ;  /* 0x0000000e0e0f7223 */ /* 0x000fe2000000000f */
[----:B------:R-:W-:-:S03]  /*04b0*/  IMAD.MOV.U32 R14, RZ, RZ, 0x3bbb989d ;  /* 0x3bbb989dff0e7424 */ /* 0x000fc600078e00ff */
[----:B------:R-:W-:-:S04]  /*04c0*/  FMUL R15, R4, R15 ;  /* 0x0000000f040f7220 */ /* 0x000fc80000400000 */
[----:B------:R-:W-:-:S04]  /*04d0*/  FFMA.SAT R14, R15, R14, 0.5 ;  /* 0x3f0000000f0e7423 */ /* 0x000fc8000000200e */
[----:B------:R-:W-:-:S04]  /*04e0*/  FFMA.RM R14, R14, R17, 12582913 ;  /* 0x4b4000010e0e7423 */ /* 0x000fc80000004011 */
[C---:B------:R-:W-:Y:S01]  /*04f0*/  FADD R12, R14.reuse, -12583039 ;  /* 0xcb40007f0e0c7421 */ /* 0x040fe20000000000 */
[----:B------:R-:W-:-:S03]  /*0500*/  SHF.L.U32 R14, R14, 0x17, RZ ;  /* 0x000000170e0e7819 */ /* 0x000fc600000006ff */
[----:B------:R-:W-:-:S04]  /*0510*/  FFMA R12, R15, 1.4426950216293334961, -R12 ;  /* 0x3fb8aa3b0f0c7823 */ /* 0x000fc8000000080c */
[----:B------:R-:W-:-:S04]  /*0520*/  FFMA R12, R15, 1.925963033500011079e-08, R12 ;  /* 0x32a570600f0c7823 */ /* 0x000fc8000000000c */
[----:B------:R-:W0:Y:S02]  /*0530*/  MUFU.EX2 R13, R12 ;  /* 0x0000000c000d7308 */ /* 0x000e240000000800 */
[----:B0-----:R-:W-:-:S05]  /*0540*/  FMUL R13, R14, R13 ;  /* 0x0000000d0e0d7220 */ /* 0x001fca0000400000 */
[----:B------:R0:W-:Y:S02]  /*0550*/  STG.E desc[UR8][R10.64], R13 ;  /* 0x0000000d0a007986 */ /* 0x0001e4000c101908 */
.L_x_55:
[----:B------:R-:W-:Y:S05]  /*0560*/  BSYNC.RECONVERGENT B0 ;  /* 0x0000000000007941 */ /* 0x000fea0003800200 */
.L_x_54:
[----:B------:R-:W-:Y:S05]  /*0570*/  @!P1 BRA `(.L_x_56) ;  /* 0xfffffffc00889947 */ /* 0x000fea000383ffff */
[----:B------:R-:W-:Y:S05]  /*0580*/  EXIT ;  /* 0x000000000000794d */ /* 0x000fea0003800000 */
        .weak           $__internal_2_$__cuda_sm20_div_rn_f64_full
        .type           $__internal_2_$__cuda_sm20_div_rn_f64_full,@function
        .size           $__internal_2_$__cuda_sm20_div_rn_f64_full,(.L_x_69 - $__internal_2_$__cuda_sm20_div_rn_f64_full)
$__internal_2_$__cuda_sm20_div_rn_f64_full:
[C---:B------:R-:W-:Y:S01]  /*0590*/  FSETP.GEU.AND P0, PT, |R5|.reuse, 1.469367938527859385e-39, PT ;  /* 0x001000000500780b */ /* 0x040fe20003f0e200 */
[----:B------:R-:W-:Y:S01]  /*05a0*/  IMAD.MOV.U32 R12, RZ, RZ, 0x1 ;  /* 0x00000001ff0c7424 */ /* 0x000fe200078e00ff */
[C---:B------:R-:W-:Y:S02]  /*05b0*/  LOP3.LUT R2, R5.reuse, 0x800fffff, RZ, 0xc0, !PT ;  /* 0x800fffff05027812 */ /* 0x040fe400078ec0ff */
[----:B------:R-:W-:Y:S02]  /*05c0*/  LOP3.LUT R20, R5, 0x7ff00000, RZ, 0xc0, !PT ;  /* 0x7ff0000005147812 */ /* 0x000fe400078ec0ff */
[----:B------:R-:W-:Y:S01]  /*05d0*/  LOP3.LUT R3, R2, 0x3ff00000, RZ, 0xfc, !PT ;  /* 0x3ff0000002037812 */ /* 0x000fe200078efcff */
[----:B------:R-:W-:Y:S01]  /*05e0*/  IMAD.MOV.U32 R2, RZ, RZ, R4 ;  /* 0x000000ffff027224 */ /* 0x000fe200078e0004 */
[----:B------:R-:W-:-:S05]  /*05f0*/  MOV R14, 0x1ca00000 ;  /* 0x1ca00000000e7802 */ /* 0x000fca0000000f00 */
[----:B------:R-:W-:-:S06]  /*0600*/  @!P0 DMUL R2, R4, 8.98846567431157953865e+307 ;  /* 0x7fe0000004028828 */ /* 0x000fcc0000000000 */
[----:B------:R-:W0:Y:S02]  /*0610*/  MUFU.RCP64H R13, R3 ;  /* 0x00000003000d7308 */ /* 0x000e240000001800 */
[----:B0-----:R-:W-:-:S08]  /*0620*/  DFMA R8, R12, -R2, 1 ;  /* 0x3ff000000c08742b */ /* 0x001fd00000000802 */
[----:B------:R-:W-:-:S08]  /*0630*/  DFMA R8, R8, R8, R8 ;  /* 0x000000080808722b */ /* 0x000fd00000000008 */
[----:B------:R-:W-:Y:S01]  /*0640*/  DFMA R12, R12, R8, R12 ;  /* 0x000000080c0c722b */ /* 0x000fe2000000000c */
[----:B------:R-:W-:Y:S02]  /*0650*/  IMAD.MOV.U32 R9, RZ, RZ, R11 ;  /* 0x000000ffff097224 */ /* 0x000fe400078e000b */
[----:B------:R-:W-:-:S03]  /*0660*/  IMAD.MOV.U32 R8, RZ, RZ, R10 ;  /* 0x000000ffff087224 */ /* 0x000fc600078e000a */
[----:B------:R-:W-:Y:S02]  /*0670*/  LOP3.LUT R15, R9, 0x7ff00000, RZ, 0xc0, !PT ;  /* 0x7ff00000090f7812 */ /* 0x000fe400078ec0ff */
[----:B------:R-:W-:Y:S01]  /*0680*/  DFMA R16, R12, -R2, 1 ;  /* 0x3ff000000c10742b */ /* 0x000fe20000000802 */
[----:B------:R-:W-:Y:S01]  /*0690*/  IMAD.MOV.U32 R10, RZ, RZ, R8 ;  /* 0x000000ffff0a7224 */ /* 0x000fe200078e0008 */
[----:B------:R-:W-:Y:S01]  /*06a0*/  ISETP.GE.U32.AND P1, PT, R15, R20, PT ;  /* 0x000000140f00720c */ /* 0x000fe20003f26070 */
[----:B------:R-:W-:-:S03]  /*06b0*/  IMAD.MOV.U32 R21, RZ, RZ, R15 ;  /* 0x000000ffff157224 */ /* 0x000fc600078e000f */
[----:B------:R-:W-:Y:S02]  /*06c0*/  SEL R11, R14, 0x63400000, !P1 ;  /* 0x634000000e0b7807 */ /* 0x000fe40004800000 */
[----:B------:R-:W-:Y:S01]  /*06d0*/  DFMA R12, R12, R16, R12 ;  /* 0x000000100c0c722b */ /* 0x000fe2000000000c */
[----:B------:R-:W-:Y:S02]  /*06e0*/  FSETP.GEU.AND P1, PT, |R9|, 1.469367938527859385e-39, PT ;  /* 0x001000000900780b */ /* 0x000fe40003f2e200 */
[----:B------:R-:W-:-:S11]  /*06f0*/  LOP3.LUT R11, R11, 0x800fffff, R9, 0xf8, !PT ;  /* 0x800fffff0b0b7812 */ /* 0x000fd600078ef809 */
[----:B------:R-:W-:Y:S05]  /*0700*/  @P1 BRA `(.L_x_57) ;  /* 0x0000000000201947 */ /* 0x000fea0003800000 */
[----:B------:R-:W-:-:S04]  /*0710*/  LOP3.LUT R16, R5, 0x7ff00000, RZ, 0xc0, !PT ;  /* 0x7ff0000005107812 */ /* 0x000fc800078ec0ff */
[----:B------:R-:W-:Y:S01]  /*0720*/  ISETP.GE.U32.AND P1, PT, R15, R16, PT ;  /* 0x000000100f00720c */ /* 0x000fe20003f26070 */
[----:B------:R-:W-:-:S03]  /*0730*/  IMAD.MOV.U32 R16, RZ, RZ, RZ ;  /* 0x000000ffff107224 */ /* 0x000fc600078e00ff */
[----:B------:R-:W-:-:S04]  /*0740*/  SEL R17, R14, 0x63400000, !P1 ;  /* 0x634000000e117807 */ /* 0x000fc80004800000 */
[----:B------:R-:W-:-:S04]  /*0750*/  LOP3.LUT R17, R17, 0x80000000, R9, 0xf8, !PT ;  /* 0x8000000011117812 */ /* 0x000fc800078ef809 */
[----:B------:R-:W-:-:S06]  /*0760*/  LOP3.LUT R17, R17, 0x100000, RZ, 0xfc, !PT ;  /* 0x0010000011117812 */ /* 0x000fcc00078efcff */
[----:B------:R-:W-:-:S10]  /*0770*/  DFMA R10, R10, 2, -R16 ;  /* 0x400000000a0a782b */ /* 0x000fd40000000810 */
[----:B------:R-:W-:-:S07]  /*0780*/  LOP3.LUT R21, R11, 0x7ff00000, RZ, 0xc0, !PT ;  /* 0x7ff000000b157812 */ /* 0x000fce00078ec0ff */
.L_x_57:
[----:B------:R-:W-:Y:S01]  /*0790*/  VIADD R22, R21, 0xffffffff ;  /* 0xffffffff15167836 */ /* 0x000fe20000000000 */
[----:B------:R-:W-:Y:S01]  /*07a0*/  @!P0 LOP3.LUT R20, R3, 0x7ff00000, RZ, 0xc0, !PT ;  /* 0x7ff0000003148812 */ /* 0x000fe200078ec0ff */
[----:B------:R-:W-:-:S03]  /*07b0*/  DMUL R16, R12, R10 ;  /* 0x0000000a0c107228 */ /* 0x000fc60000000000 */
[----:B------:R-:W-:Y:S02]  /*07c0*/  IADD3 R23, PT, PT, R20, -0x1, RZ ;  /* 0xffffffff14177810 */ /* 0x000fe40007ffe0ff */
[----:B------:R-:W-:-:S03]  /*07d0*/  ISETP.GT.U32.AND P0, PT, R22, 0x7feffffe, PT ;  /* 0x7feffffe1600780c */ /* 0x000fc60003f04070 */
[----:B------:R-:W-:Y:S01]  /*07e0*/  DFMA R18, R16, -R2, R10 ;  /* 0x800000021012722b */ /* 0x000fe2000000000a */
[----:B------:R-:W-:-:S07]  /*07f0*/  ISETP.GT.U32.OR P0, PT, R23, 0x7feffffe, P0 ;  /* 0x7feffffe1700780c */ /* 0x000fce0000704470 */
[----:B------:R-:W-:-:S06]  /*0800*/  DFMA R12, R12, R18, R16 ;  /* 0x000000120c0c722b */ /* 0x000fcc0000000010 */
[----:B------:R-:W-:Y:S05]  /*0810*/  @P0 BRA `(.L_x_58) ;  /* 0x00000000006c0947 */ /* 0x000fea0003800000 */
[----:B------:R-:W-:-:S04]  /*0820*/  LOP3.LUT R16, R5, 0x7ff00000, RZ, 0xc0, !PT ;  /* 0x7ff0000005107812 */ /* 0x000fc800078ec0ff */
[CC--:B------:R-:W-:Y:S02]  /*0830*/  VIADDMNMX R8, R15.reuse, -R16.reuse, 0xb9600000, !PT ;  /* 0xb96000000f087446 */ /* 0x0c0fe40007800910 */
[----:B------:R-:W-:Y:S02]  /*0840*/  ISETP.GE.U32.AND P0, PT, R15, R16, PT ;  /* 0x000000100f00720c */ /* 0x000fe40003f06070 */
[----:B------:R-:W-:Y:S02]  /*0850*/  VIMNMX R8, PT, PT, R8, 0x46a00000, PT ;  /* 0x46a0000008087848 */ /* 0x000fe40003fe0100 */
[----:B------:R-:W-:-:S05]  /*0860*/  SEL R9, R14, 0x63400000, !P0 ;  /* 0x634000000e097807 */ /* 0x000fca0004000000 */
[----:B------:R-:W-:Y:S02]  /*0870*/  IMAD.IADD R16, R8, 0x1, -R9 ;  /* 0x0000000108107824 */ /* 0x000fe400078e0a09 */
[----:B------:R-:W-:Y:S02]  /*0880*/  IMAD.MOV.U32 R8, RZ, RZ, RZ ;  /* 0x000000ffff087224 */ /* 0x000fe400078e00ff */
[----:B------:R-:W-:-:S06]  /*0890*/  VIADD R9, R16, 0x7fe00000 ;  /* 0x7fe0000010097836 */ /* 0x000fcc0000000000 */
[----:B------:R-:W-:-:S10]  /*08a0*/  DMUL R14, R12, R8 ;  /* 0x000000080c0e7228 */ /* 0x000fd40000000000 */
[----:B------:R-:W-:-:S13]  /*08b0*/  FSETP.GTU.AND P0, PT, |R15|, 1.469367938527859385e-39, PT ;  /* 0x001000000f00780b */ /* 0x000fda0003f0c200 */
[----:B------:R-:W-:Y:S05]  /*08c0*/  @P0 BRA `(.L_x_59) ;  /* 0x0000000000940947 */ /* 0x000fea0003800000 */
[----:B------:R-:W-:Y:S01]  /*08d0*/  DFMA R2, R12, -R2, R10 ;  /* 0x800000020c02722b */ /* 0x000fe2000000000a */
[----:B------:R-:W-:-:S09]  /*08e0*/  IMAD.MOV.U32 R8, RZ, RZ, RZ ;  /* 0x000000ffff087224 */ /* 0x000fd200078e00ff */
[C---:B------:R-:W-:Y:S02]  /*08f0*/  FSETP.NEU.AND P0, PT, R3.reuse, RZ, PT ;  /* 0x000000ff0300720b */ /* 0x040fe40003f0d000 */
[----:B------:R-:W-:-:S04]  /*0900*/  LOP3.LUT R5, R3, 0x80000000, R5, 0x48, !PT ;  /* 0x8000000003057812 */ /* 0x000fc800078e4805 */
[----:B------:R-:W-:-:S07]  /*0910*/  LOP3.LUT R9, R5, R9, RZ, 0xfc, !PT ;  /* 0x0000000905097212 */ /* 0x000fce00078efcff */
[----:B------:R-:W-:Y:S05]  /*0920*/  @!P0 BRA `(.L_x_59) ;  /* 0x00000000007c8947 */ /* 0x000fea0003800000 */
[----:B------:R-:W-:Y:S01]  /*0930*/  IADD3 R3, PT, PT, -R16, RZ, RZ ;  /* 0x000000ff10037210 */ /* 0x000fe20007ffe1ff */
[----:B------:R-:W-:Y:S01]  /*0940*/  IMAD.MOV.U32 R2, RZ, RZ, RZ ;  /* 0x000000ffff027224 */ /* 0x000fe200078e00ff */
[----:B------:R-:W-:-:S05]  /*0950*/  DMUL.RP R8, R12, R8 ;  /* 0x000000080c087228 */ /* 0x000fca0000008000 */
[----:B------:R-:W-:-:S05]  /*0960*/  DFMA R2, R14, -R2, R12 ;  /* 0x800000020e02722b */ /* 0x000fca000000000c */
[----:B------:R-:W-:Y:S02]  /*0970*/  LOP3.LUT R5, R9, R5, RZ, 0x3c, !PT ;  /* 0x0000000509057212 */ /* 0x000fe400078e3cff */
[----:B------:R-:W-:-:S04]  /*0980*/  IADD3 R2, PT, PT, -R16, -0x43300000, RZ ;  /* 0xbcd0000010027810 */ /* 0x000fc80007ffe1ff */
[----:B------:R-:W-:-:S04]  /*0990*/  FSETP.NEU.AND P0, PT, |R3|, R2, PT ;  /* 0x000000020300720b */ /* 0x000fc80003f0d200 */
[----:B------:R-:W-:Y:S02]  /*09a0*/  FSEL R14, R8, R14, !P0 ;  /* 0x0000000e080e7208 */ /* 0x000fe40004000000 */
[----:B------:R-:W-:Y:S01]  /*09b0*/  FSEL R15, R5, R15, !P0 ;  /* 0x0000000f050f7208 */ /* 0x000fe20004000000 */
[----:B------:R-:W-:Y:S06]  /*09c0*/  BRA `(.L_x_59) ;  /* 0x0000000000547947 */ /* 0x000fec0003800000 */
.L_x_58:
[----:B------:R-:W-:-:S14]  /*09d0*/  DSETP.NAN.AND P0, PT, R8, R8, PT ;  /* 0x000000080800722a */ /* 0x000fdc0003f08000 */
[----:B------:R-:W-:Y:S05]  /*09e0*/  @P0 BRA `(.L_x_60) ;  /* 0x0000000000440947 */ /* 0x000fea0003800000 */
[----:B------:R-:W-:-:S14]  /*09f0*/  DSETP.NAN.AND P0, PT, R4, R4, PT ;  /* 0x000000040400722a */ /* 0x000fdc0003f08000 */
[----:B------:R-:W-:Y:S05]  /*0a00*/  @P0 BRA `(.L_x_61) ;  /* 0x0000000000300947 */ /* 0x000fea0003800000 */
[----:B------:R-:W-:Y:S01]  /*0a10*/  ISETP.NE.AND P0, PT, R21, R20, PT ;  /* 0x000000141500720c */ /* 0x000fe20003f05270 */
[----:B------:R-:W-:Y:S02]  /*0a20*/  IMAD.MOV.U32 R14, RZ, RZ, 0x0 ;  /* 0x00000000ff0e7424 */ /* 0x000fe400078e00ff */
[----:B------:R-:W-:-:S10]  /*0a30*/  IMAD.MOV.U32 R15, RZ, RZ, -0x80000 ;  /* 0xfff80000ff0f7424 */ /* 0x000fd400078e00ff */
[----:B------:R-:W-:Y:S05]  /*0a40*/  @!P0 BRA `(.L_x_59) ;  /* 0x0000000000348947 */ /* 0x000fea0003800000 */
[----:B------:R-:W-:Y:S02]  /*0a50*/  ISETP.NE.AND P0, PT, R21, 0x7ff00000, PT ;  /* 0x7ff000001500780c */ /* 0x000fe40003f05270 */
[----:B------:R-:W-:Y:S02]  /*0a60*/  LOP3.LUT R15, R9, 0x80000000, R5, 0x48, !PT ;  /* 0x80000000090f7812 */ /* 0x000fe400078e4805 */
[----:B------:R-:W-:-:S13]  /*0a70*/  ISETP.EQ.OR P0, PT, R20, RZ, !P0 ;  /* 0x000000ff1400720c */ /* 0x000fda0004702670 */
[----:B------:R-:W-:Y:S01]  /*0a80*/  @P0 LOP3.LUT R2, R15, 0x7ff00000, RZ, 0xfc, !PT ;  /* 0x7ff000000f020812 */ /* 0x000fe200078efcff */
[----:B------:R-:W-:Y:S01]  /*0a90*/  @!P0 IMAD.MOV.U32 R14, RZ, RZ, RZ ;  /* 0x000000ffff0e8224 */ /* 0x000fe200078e00ff */
[----:B------:R-:W-:-:S03]  /*0aa0*/  @P0 MOV R14, RZ ;  /* 0x000000ff000e0202 */ /* 0x000fc60000000f00 */
[----:B------:R-:W-:Y:S01]  /*0ab0*/  @P0 IMAD.MOV.U32 R15, RZ, RZ, R2 ;  /* 0x000000ffff0f0224 */ /* 0x000fe200078e0002 */
[----:B------:R-:W-:Y:S06]  /*0ac0*/  BRA `(.L_x_59) ;  /* 0x0000000000147947 */ /* 0x000fec0003800000 */
.L_x_61:
[----:B------:R-:W-:Y:S01]  /*0ad0*/  LOP3.LUT R15, R5, 0x80000, RZ, 0xfc, !PT ;  /* 0x00080000050f7812 */ /* 0x000fe200078efcff */
[----:B------:R-:W-:Y:S01]  /*0ae0*/  IMAD.MOV.U32 R14, RZ, RZ, R4 ;  /* 0x000000ffff0e7224 */ /* 0x000fe200078e0004 */
[----:B------:R-:W-:Y:S06]  /*0af0*/  BRA `(.L_x_59) ;  /* 0x0000000000087947 */ /* 0x000fec0003800000 */
.L_x_60:
[----:B------:R-:W-:Y:S01]  /*0b00*/  LOP3.LUT R15, R9, 0x80000, RZ, 0xfc, !PT ;  /* 0x00080000090f7812 */ /* 0x000fe200078efcff */
[----:B------:R-:W-:-:S07]  /*0b10*/  IMAD.MOV.U32 R14, RZ, RZ, R8 ;  /* 0x000000ffff0e7224 */ /* 0x000fce00078e0008 */
.L_x_59:
[----:B------:R-:W-:Y:S01]  /*0b20*/  IMAD.MOV.U32 R2, RZ, RZ, R0 ;  /* 0x000000ffff027224 */ /* 0x000fe200078e0000 */
[----:B------:R-:W-:Y:S01]  /*0b30*/  MOV R5, R15 ;  /* 0x0000000f00057202 */ /* 0x000fe20000000f00 */
[----:B------:R-:W-:Y:S02]  /*0b40*/  IMAD.MOV.U32 R3, RZ, RZ, 0x0 ;  /* 0x00000000ff037424 */ /* 0x000fe400078e00ff */
[----:B------:R-:W-:Y:S02]  /*0b50*/  IMAD.MOV.U32 R4, RZ, RZ, R14 ;  /* 0x000000ffff047224 */ /* 0x000fe400078e000e */
[----:B------:R-:W-:Y:S05]  /*0b60*/  RET.REL.NODEC R2 `(_Z10eval_gaussPfS_S_iifff) ;  /* 0xfffffff402247950 */ /* 0x000fea0003c3ffff */
.L_x_62:
        /* <DEDUP_REMOVED lines=9> */
.L_x_69:


//--------------------- .text._Z10add_arraysPfS_S_ii --------------------------
	.section	.text._Z10add_arraysPfS_S_ii,"ax",@progbits
	.align	128
        .global         _Z10add_arraysPfS_S_ii
        .type           _Z10add_arraysPfS_S_ii,@function
        .size           _Z10add_arraysPfS_S_ii,(.L_x_73 - _Z10add_arraysPfS_S_ii)
        .other          _Z10add_arraysPfS_S_ii,@"STO_CUDA_ENTRY STV_DEFAULT"
_Z10add_arraysPfS_S_ii:
.text._Z10add_arraysPfS_S_ii:
[----:B------:R-:W-:Y:S08]  /*0000*/  LDC R1, c[0x0][0x37c] ;  /* 0x0000df00ff017b82 */ /* 0x000ff00000000800 */
[----:B------:R-:W0:Y:S02]  /*0010*/  LDC R0, c[0x0][0x39c] ;  /* 0x0000e700ff007b82 */ /* 0x000e240000000800 */
[----:B0-----:R-:W-:-:S13]  /*0020*/  ISETP.GE.AND P0, PT, R0, 0x1, PT ;  /* 0x000000010000780c */ /* 0x001fda0003f06270 */
[----:B------:R-:W-:Y:S05]  /*0030*/  @!P0 EXIT ;  /* 0x000000000000894d */ /* 0x000fea0003800000 */
[----:B------:R-:W0:Y:S01]  /*0040*/  S2R R14, SR_TID.X ;  /* 0x00000000000e7919 */ /* 0x000e220000002100 */
[----:B------:R-:W1:Y:S01]  /*0050*/  S2UR UR5, SR_CTAID.X ;  /* 0x00000000000579c3 */ /* 0x000e620000002500 */
[----:B------:R-:W2:Y:S01]  /*0060*/  LDCU UR6, c[0x0][0x360] ;  /* 0x00006c00ff0677ac */ /* 0x000ea20008000800 */
[----:B------:R-:W3:Y:S06]  /*0070*/  LDCU.64 UR8, c[0x0][0x358] ;  /* 0x00006b00ff0877ac */ /* 0x000eec0008000a00 */
[----:B------:R-:W4:Y:S01]  /*0080*/  LDC R0, c[0x0][0x39c] ;  /* 0x0000e700ff007b82 */ /* 0x000f220000000800 */
[----:B------:R-:W-:-:S07]  /*0090*/  UMOV UR4, URZ ;  /* 0x000000ff00047c82 */ /* 0x000fce0008000000 */
[----:B------:R-:W0:Y:S08]  /*00a0*/  LDC.64 R10, c[0x0][0x390] ;  /* 0x0000e400ff0a7b82 */ /* 0x000e300000000a00 */
[----:B------:R-:W0:Y:S08]  /*00b0*/  LDC.64 R12, c[0x0][0x380] ;  /* 0x0000e000ff0c7b82 */ /* 0x000e300000000a00 */
[----:B-123--:R-:W0:Y:S02]  /*00c0*/  LDC.64 R8, c[0x0][0x388] ;  /* 0x0000e200ff087b82 */ /* 0x00ee240000000a00 */
.L_x_65:
[----:B0-----:R-:W-:Y:S01]  /*00d0*/  IADD3 R7, PT, PT, R14, UR4, RZ ;  /* 0x000000040e077c10 */ /* 0x001fe2000fffe0ff */
[----:B------:R-:W-:Y:S01]  /*00e0*/  UIADD3 UR4, UPT, UPT, UR6, UR4, URZ ;  /* 0x0000000406047290 */ /* 0x000fe2000fffe0ff */
[----:B------:R-:W-:Y:S02]  /*00f0*/  BSSY.RECONVERGENT B0, `(.L_x_63) ;  /* 0x000000c000007945 */ /* 0x000fe40003800200 */
[----:B----4-:R-:W-:-:S03]  /*0100*/  ISETP.GE.AND P0, PT, R7, R0, PT ;  /* 0x000000000700720c */ /* 0x010fc60003f06270 */
[----:B------:R-:W-:-:S10]  /*0110*/  ISETP.LE.AND P1, PT, R0, UR4, PT ;  /* 0x0000000400007c0c */ /* 0x000fd4000bf23270 */
[----:B------:R-:W-:Y:S05]  /*0120*/  @P0 BRA `(.L_x_64) ;  /* 0x0000000000200947 */ /* 0x000fea0003800000 */
[----:B------:R-:W-:-:S04]  /*0130*/  IMAD R7, R0, UR5, R7 ;  /* 0x0000000500077c24 */ /* 0x000fc8000f8e0207 */
[----:B------:R-:W-:-:S04]  /*0140*/  IMAD.WIDE.U32 R2, R7, 0x4, R8 ;  /* 0x0000000407027825 */ /* 0x000fc800078e0008 */
[C---:B------:R-:W-:Y:S02]  /*0150*/  IMAD.WIDE.U32 R4, R7.reuse, 0x4, R10 ;  /* 0x0000000407047825 */ /* 0x040fe400078e000a */
[----:B------:R-:W2:Y:S04]  /*0160*/  LDG.E R2, desc[UR8][R2.64] ;  /* 0x0000000802027981 */ /* 0x000ea8000c1e1900 */
[----:B------:R-:W2:Y:S01]  /*0170*/  LDG.E R5, desc[UR8][R4.64] ;  /* 0x0000000804057981 */ /* 0x000ea2000c1e1900 */
[----:B------:R-:W-:-:S04]  /*0180*/  IMAD.WIDE.U32 R6, R7, 0x4, R12 ;  /* 0x0000000407067825 */ /* 0x000fc800078e000c */
[----:B--2---:R-:W-:-:S05]  /*0190*/  FADD R15, R2, R5 ;  /* 0x00000005020f7221 */ /* 0x004fca0000000000 */
[----:B------:R0:W-:Y:S02]  /*01a0*/  STG.E desc[UR8][R6.64], R15 ;  /* 0x0000000f06007986 */ /* 0x0001e4000c101908 */
.L_x_64:
[----:B------:R-:W-:Y:S05]  /*01b0*/  BSYNC.RECONVERGENT B0 ;  /* 0x0000000000007941 */ /* 0x000fea0003800200 */
.L_x_63:
[----:B------:R-:W-:Y:S05]  /*01c0*/  @!P1 BRA `(.L_x_65) ;  /* 0xfffffffc00c09947 */ /* 0x000fea000383ffff */
[----:B------:R-:W-:Y:S05]  /*01d0*/  EXIT ;  /* 0x000000000000794d */ /* 0x000fea0003800000 */
.L_x_66:
        /* <DEDUP_REMOVED lines=10> */
.L_x_73:


//--------------------- .nv.shared._Z22eval_pointing_1mat_oldPfS_S_S_ii --------------------------
	.section	.nv.shared._Z22eval_pointing_1mat_oldPfS_S_S_ii,"aw",@nobits
	.sectionflags	@""
	.align	4
.nv.shared._Z22eval_pointing_1mat_oldPfS_S_S_ii:
	.zero		4096


//--------------------- .nv.shared.reserved.0     --------------------------
	.section	.nv.shared.reserved.0,"aw",@nobits
	.weak		__nv_reservedSMEM_offset_0_alias
	.size		__nv_reservedSMEM_offset_0_alias, 0, 64
	.other		__nv_reservedSMEM_offset_0_alias,@"STO_CUDA_RESERVED_SHARED STV_DEFAULT"
__nv_reservedSMEM_offset_0_alias:
	.zero		0
	.zero		64


//--------------------- .nv.shared._Z18eval_pointing_1matPfS_S_S_ii --------------------------
	.section	.nv.shared._Z18eval_pointing_1matPfS_S_S_ii,"aw",@nobits
	.sectionflags	@""
	.align	4
.nv.shared._Z18eval_pointing_1matPfS_S_S_ii:
	.zero		3072


//--------------------- .nv.constant0._Z22eval_pointing_1mat_oldPfS_S_S_ii --------------------------
	.section	.nv.constant0._Z22eval_pointing_1mat_oldPfS_S_S_ii,"a",@progbits
	.sectionflags	@""
	.align	4
.nv.constant0._Z22eval_pointing_1mat_oldPfS_S_S_ii:
	.zero		936


//--------------------- .nv.constant0._Z18eval_pointing_1matPfS_S_S_ii --------------------------
	.section	.nv.constant0._Z18eval_pointing_1matPfS_S_S_ii,"a",@progbits
	.sectionflags	@""
	.align	4
.nv.constant0._Z18eval_pointing_1matPfS_S_S_ii:
	.zero		936


//--------------------- .nv.constant0._Z10eval_gaussPfS_S_iifff --------------------------
	.section	.nv.constant0._Z10eval_gaussPfS_S_iifff,"a",@progbits
	.sectionflags	@""
	.align	4
.nv.constant0._Z10eval_gaussPfS_S_iifff:
	.zero		940


//--------------------- .nv.constant0._Z10add_arraysPfS_S_ii --------------------------
	.section	.nv.constant0._Z10add_arraysPfS_S_ii,"a",@progbits
	.sectionflags	@""
	.align	4
.nv.constant0._Z10add_arraysPfS_S_ii:
	.zero		928


//--------------------- SYMBOLS --------------------------

	.type		.nv.reservedSmem.offset0,@object
	.size		.nv.reservedSmem.offset0,0x4
	.type		.nv.reservedSmem.cap,@object
	.size		.nv.reservedSmem.cap,0x4
